	.target	sm_90a

	.elftype	@"ET_EXEC"


//--------------------- .note.nv.tkinfo           --------------------------
	.section	.note.nv.tkinfo,"",@"SHT_NOTE"
	.sectionflags	@"SHF_NOTE_NV_TKINFO"
	.tkinfo
        /*0018*/ 	.word	0x00000002
        /*0030*/ 	.string	""
        /*0030*/ 	.string	"ptxas"
        /*0030*/ 	.string	"Cuda compilation tools, release 13.0, V13.0.88"
        /*0030*/ 	.string	"Build cuda_13.0.r13.0/compiler.36424714_0"
        /*0030*/ 	.string	"-arch sm_90a -m 64 "



//--------------------- .note.nv.cuinfo           --------------------------
	.section	.note.nv.cuinfo,"",@"SHT_NOTE"
	.sectionflags	@"SHF_NOTE_NV_CUINFO"
        /*0018*/ 	.short	0x0002
        /*001a*/ 	.short	0x005a
        /*001c*/ 	.short	0x0082
	.zero		2


//--------------------- .nv.info                  --------------------------
	.section	.nv.info,"",@"SHT_CUDA_INFO"
	.align	4


	//----- nvinfo : EIATTR_REGCOUNT
	.align		4
        /*0000*/ 	.byte	0x04, 0x2f
        /*0002*/ 	.short	(.L_15 - .L_14)
	.align		4
.L_14:
        /*0004*/ 	.word	index@(_ZN7cutlass13device_kernelINS_4gemm6kernel13GemmUniversalIN4cute5tupleIJiiiiEEENS1_10collective13CollectiveMmaINS1_34MainloopSm90TmaGmmaWarpSpecializedILi14ENS5_IJNS4_1CILi4EEENSA_ILi1EEESC_EEENS1_35KernelTmaWarpSpecializedCooperativeEEENS5_IJNSA_ILi128EEESG_NSA_ILi32EEEEEENS_10bfloat16_tENS5_IJlSC_lEEESJ_SK_NS4_8TiledMMAINS4_8MMA_AtomIJNS4_4SM904GMMA28MMA_64x128x16_F32BF16BF16_SSILNSO_5MajorE0ELSQ_0ELNSO_7ScaleInE1ELSR_1EEEEEENS4_6LayoutINS5_IJNSA_ILi2EEESC_SC_EEENS5_IJSC_NSA_ILi0EEESX_EEEEENS5_IJNS4_10UnderscoreES10_S10_EEEEENS4_13SM90_TMA_LOADENS4_14ComposedLayoutINS4_7SwizzleILi2ELi4ELi3EEENS4_18smem_ptr_flag_bitsILi16EEENSU_INS5_IJNSA_ILi8EEESH_EEENS5_IJSH_SC_EEEEEEEvNS4_8identityENS4_23SM90_TMA_LOAD_MULTICASTES1D_vS1E_EENS_8epilogue10collective6detail29Sm90TmaWarpSpecializedAdapterINS1I_15DefaultEpilogueISJ_SK_SK_NS1H_6thread17LinearCombinationISJ_Li1EffLNS1M_9ScaleType4KindE0ELNS_15FloatRoundStyleE2ESJ_EENS1_15EpilogueDefaultEEEEEvvEEEEvNT_6ParamsE)
        /*0008*/ 	.word	0x000000a8


	//----- nvinfo : EIATTR_FRAME_SIZE
	.align		4
.L_15:
        /*000c*/ 	.byte	0x04, 0x11
        /*000e*/ 	.short	(.L_17 - .L_16)
	.align		4
.L_16:
        /*0010*/ 	.word	index@(_ZN7cutlass13device_kernelINS_4gemm6kernel13GemmUniversalIN4cute5tupleIJiiiiEEENS1_10collective13CollectiveMmaINS1_34MainloopSm90TmaGmmaWarpSpecializedILi14ENS5_IJNS4_1CILi4EEENSA_ILi1EEESC_EEENS1_35KernelTmaWarpSpecializedCooperativeEEENS5_IJNSA_ILi128EEESG_NSA_ILi32EEEEEENS_10bfloat16_tENS5_IJlSC_lEEESJ_SK_NS4_8TiledMMAINS4_8MMA_AtomIJNS4_4SM904GMMA28MMA_64x128x16_F32BF16BF16_SSILNSO_5MajorE0ELSQ_0ELNSO_7ScaleInE1ELSR_1EEEEEENS4_6LayoutINS5_IJNSA_ILi2EEESC_SC_EEENS5_IJSC_NSA_ILi0EEESX_EEEEENS5_IJNS4_10UnderscoreES10_S10_EEEEENS4_13SM90_TMA_LOADENS4_14ComposedLayoutINS4_7SwizzleILi2ELi4ELi3EEENS4_18smem_ptr_flag_bitsILi16EEENSU_INS5_IJNSA_ILi8EEESH_EEENS5_IJSH_SC_EEEEEEEvNS4_8identityENS4_23SM90_TMA_LOAD_MULTICASTES1D_vS1E_EENS_8epilogue10collective6detail29Sm90TmaWarpSpecializedAdapterINS1I_15DefaultEpilogueISJ_SK_SK_NS1H_6thread17LinearCombinationISJ_Li1EffLNS1M_9ScaleType4KindE0ELNS_15FloatRoundStyleE2ESJ_EENS1_15EpilogueDefaultEEEEEvvEEEEvNT_6ParamsE)
        /*0014*/ 	.word	0x00000000


	//----- nvinfo : EIATTR_MIN_STACK_SIZE
	.align		4
.L_17:
        /*0018*/ 	.byte	0x04, 0x12
        /*001a*/ 	.short	(.L_19 - .L_18)
	.align		4
.L_18:
        /*001c*/ 	.word	index@(_ZN7cutlass13device_kernelINS_4gemm6kernel13GemmUniversalIN4cute5tupleIJiiiiEEENS1_10collective13CollectiveMmaINS1_34MainloopSm90TmaGmmaWarpSpecializedILi14ENS5_IJNS4_1CILi4EEENSA_ILi1EEESC_EEENS1_35KernelTmaWarpSpecializedCooperativeEEENS5_IJNSA_ILi128EEESG_NSA_ILi32EEEEEENS_10bfloat16_tENS5_IJlSC_lEEESJ_SK_NS4_8TiledMMAINS4_8MMA_AtomIJNS4_4SM904GMMA28MMA_64x128x16_F32BF16BF16_SSILNSO_5MajorE0ELSQ_0ELNSO_7ScaleInE1ELSR_1EEEEEENS4_6LayoutINS5_IJNSA_ILi2EEESC_SC_EEENS5_IJSC_NSA_ILi0EEESX_EEEEENS5_IJNS4_10UnderscoreES10_S10_EEEEENS4_13SM90_TMA_LOADENS4_14ComposedLayoutINS4_7SwizzleILi2ELi4ELi3EEENS4_18smem_ptr_flag_bitsILi16EEENSU_INS5_IJNSA_ILi8EEESH_EEENS5_IJSH_SC_EEEEEEEvNS4_8identityENS4_23SM90_TMA_LOAD_MULTICASTES1D_vS1E_EENS_8epilogue10collective6detail29Sm90TmaWarpSpecializedAdapterINS1I_15DefaultEpilogueISJ_SK_SK_NS1H_6thread17LinearCombinationISJ_Li1EffLNS1M_9ScaleType4KindE0ELNS_15FloatRoundStyleE2ESJ_EENS1_15EpilogueDefaultEEEEEvvEEEEvNT_6ParamsE)
        /*0020*/ 	.word	0x00000000
.L_19:


//--------------------- .nv.compat                --------------------------
	.section	.nv.compat,"",@"SHT_CUDA_COMPAT_INFO"
	.align	4
        /*0000*/ 	.byte	0x02, 0x09, 0x01, 0x00, 0x02, 0x02, 0x04, 0x00, 0x02, 0x05, 0x05, 0x00, 0x03, 0x07, 0x01, 0x01
        /*0010*/ 	.byte	0x02, 0x03, 0x01, 0x00, 0x02, 0x06, 0x01, 0x00, 0x04, 0x0b, 0x08, 0x00, 0x00, 0x00, 0x00, 0x00
        /*0020*/ 	.byte	0x00, 0x00, 0x00, 0x00


//--------------------- .nv.info._ZN7cutlass13device_kernelINS_4gemm6kernel13GemmUniversalIN4cute5tupleIJiiiiEEENS1_10collective13CollectiveMmaINS1_34MainloopSm90TmaGmmaWarpSpecializedILi14ENS5_IJNS4_1CILi4EEENSA_ILi1EEESC_EEENS1_35KernelTmaWarpSpecializedCooperativeEEENS5_IJNSA_ILi128EEESG_NSA_ILi32EEEEEENS_10bfloat16_tENS5_IJlSC_lEEESJ_SK_NS4_8TiledMMAINS4_8MMA_AtomIJNS4_4SM904GMMA28MMA_64x128x16_F32BF16BF16_SSILNSO_5MajorE0ELSQ_0ELNSO_7ScaleInE1ELSR_1EEEEEENS4_6LayoutINS5_IJNSA_ILi2EEESC_SC_EEENS5_IJSC_NSA_ILi0EEESX_EEEEENS5_IJNS4_10UnderscoreES10_S10_EEEEENS4_13SM90_TMA_LOADENS4_14ComposedLayoutINS4_7SwizzleILi2ELi4ELi3EEENS4_18smem_ptr_flag_bitsILi16EEENSU_INS5_IJNSA_ILi8EEESH_EEENS5_IJSH_SC_EEEEEEEvNS4_8identityENS4_23SM90_TMA_LOAD_MULTICASTES1D_vS1E_EENS_8epilogue10collective6detail29Sm90TmaWarpSpecializedAdapterINS1I_15DefaultEpilogueISJ_SK_SK_NS1H_6thread17LinearCombinationISJ_Li1EffLNS1M_9ScaleType4KindE0ELNS_15FloatRoundStyleE2ESJ_EENS1_15EpilogueDefaultEEEEEvvEEEEvNT_6ParamsE --------------------------
	.section	.nv.info._ZN7cutlass13device_kernelINS_4gemm6kernel13GemmUniversalIN4cute5tupleIJiiiiEEENS1_10collective13CollectiveMmaINS1_34MainloopSm90TmaGmmaWarpSpecializedILi14ENS5_IJNS4_1CILi4EEENSA_ILi1EEESC_EEENS1_35KernelTmaWarpSpecializedCooperativeEEENS5_IJNSA_ILi128EEESG_NSA_ILi32EEEEEENS_10bfloat16_tENS5_IJlSC_lEEESJ_SK_NS4_8TiledMMAINS4_8MMA_AtomIJNS4_4SM904GMMA28MMA_64x128x16_F32BF16BF16_SSILNSO_5MajorE0ELSQ_0ELNSO_7ScaleInE1ELSR_1EEEEEENS4_6LayoutINS5_IJNSA_ILi2EEESC_SC_EEENS5_IJSC_NSA_ILi0EEESX_EEEEENS5_IJNS4_10UnderscoreES10_S10_EEEEENS4_13SM90_TMA_LOADENS4_14ComposedLayoutINS4_7SwizzleILi2ELi4ELi3EEENS4_18smem_ptr_flag_bitsILi16EEENSU_INS5_IJNSA_ILi8EEESH_EEENS5_IJSH_SC_EEEEEEEvNS4_8identityENS4_23SM90_TMA_LOAD_MULTICASTES1D_vS1E_EENS_8epilogue10collective6detail29Sm90TmaWarpSpecializedAdapterINS1I_15DefaultEpilogueISJ_SK_SK_NS1H_6thread17LinearCombinationISJ_Li1EffLNS1M_9ScaleType4KindE0ELNS_15FloatRoundStyleE2ESJ_EENS1_15EpilogueDefaultEEEEEvvEEEEvNT_6ParamsE,"",@"SHT_CUDA_INFO"
	.sectionflags	@""
	.align	4


	//----- nvinfo : EIATTR_CUDA_API_VERSION
	.align		4
        /*0000*/ 	.byte	0x04, 0x37
        /*0002*/ 	.short	(.L_21 - .L_20)
.L_20:
        /*0004*/ 	.word	0x00000082


	//----- nvinfo : EIATTR_KPARAM_INFO
	.align		4
.L_21:
        /*0008*/ 	.byte	0x04, 0x17
        /*000a*/ 	.short	(.L_23 - .L_22)
.L_22:
        /*000c*/ 	.word	0x00000000
        /*0010*/ 	.short	0x0000
        /*0012*/ 	.short	0x0070
        /*0014*/ 	.byte	0x00, 0xf0, 0x01, 0x10


	//----- nvinfo : EIATTR_SPARSE_MMA_MASK
	.align		4
.L_23:
        /*0018*/ 	.byte	0x03, 0x50
        /*001a*/ 	.short	0x0000


	//----- nvinfo : EIATTR_MAXREG_COUNT
	.align		4
        /*001c*/ 	.byte	0x03, 0x1b
        /*001e*/ 	.short	0x00a8


	//----- nvinfo : EIATTR_NUM_BARRIERS
	.align		4
        /*0020*/ 	.byte	0x02, 0x4c
        /*0022*/ 	.byte	0x01
	.zero		1


	//----- nvinfo : EIATTR_EXTERNS
	.align		4
        /*0024*/ 	.byte	0x04, 0x0f
        /*0026*/ 	.short	(.L_25 - .L_24)


	//   ....[0]....
	.align		4
.L_24:
        /*0028*/ 	.word	index@(__assertfail)


	//----- nvinfo : EIATTR_MERCURY_ISA_VERSION
	.align		4
.L_25:
        /*002c*/ 	.byte	0x03, 0x5f
        /*002e*/ 	.short	0x0101


	//----- nvinfo : EIATTR_INT_WARP_WIDE_INSTR_OFFSETS
	.align		4
        /*0030*/ 	.byte	0x04, 0x31
        /*0032*/ 	.short	(.L_27 - .L_26)


	//   ....[0]....
.L_26:
        /*0034*/ 	.word	0x000005f0


	//   ....[1]....
        /*0038*/ 	.word	0x00000620


	//   ....[2]....
        /*003c*/ 	.word	0x000007c0


	//----- nvinfo : EIATTR_COOP_GROUP_MASK_REGIDS
	.align		4
.L_27:
        /*0040*/ 	.byte	0x04, 0x29
        /*0042*/ 	.short	(.L_29 - .L_28)


	//   ....[0]....
.L_28:
        /*0044*/ 	.word	0xffffffff


	//   ....[1]....
        /*0048*/ 	.word	0xffffffff


	//   ....[2]....
        /*004c*/ 	.word	0xffffffff


	//   ....[3]....
        /*0050*/ 	.word	0xffffffff


	//   ....[4]....
        /*0054*/ 	.word	0xffffffff


	//   ....[5]....
        /*0058*/ 	.word	0xffffffff


	//----- nvinfo : EIATTR_COOP_GROUP_INSTR_OFFSETS
	.align		4
.L_29:
        /*005c*/ 	.byte	0x04, 0x28
        /*005e*/ 	.short	(.L_31 - .L_30)


	//   ....[0]....
.L_30:
        /*0060*/ 	.word	0x00000060


	//   ....[1]....
        /*0064*/ 	.word	0x00000070


	//   ....[2]....
        /*0068*/ 	.word	0x00000130


	//   ....[3]....
        /*006c*/ 	.word	0x00000440


	//   ....[4]....
        /*0070*/ 	.word	0x00000980


	//   ....[5]....
        /*0074*/ 	.word	0x000013c0


	//----- nvinfo : EIATTR_REG_RECONFIG
	.align		4
.L_31:
        /*0078*/ 	.byte	0x01, 0x54
	.zero		2


	//----- nvinfo : EIATTR_SYSCALL_OFFSETS
	.align		4
        /*007c*/ 	.byte	0x04, 0x46
        /*007e*/ 	.short	(.L_33 - .L_32)


	//   ....[0]....
.L_32:
        /*0080*/ 	.word	0x00001580


	//----- nvinfo : EIATTR_MBARRIER_INSTR_OFFSETS
	.align		4
.L_33:
        /*0084*/ 	.byte	0x04, 0x39
        /*0086*/ 	.short	(.L_35 - .L_34)


	//   ....[0]....
.L_34:
        /*0088*/ 	.word	0x00000250
        /*008c*/ 	.word	0x000000ff
        /*0090*/ 	.word	0x00000000
        /*0094*/ 	.short	0x0100
        /*0096*/ 	.byte	0x08
	.zero		1


	//   ....[1]....
        /*0098*/ 	.word	0x00000260
        /*009c*/ 	.word	0x000000ff
        /*00a0*/ 	.word	0x00000070
        /*00a4*/ 	.short	0x0100
        /*00a6*/ 	.byte	0x08
	.zero		1


	//   ....[2]....
        /*00a8*/ 	.word	0x00000270
        /*00ac*/ 	.word	0x000000ff
        /*00b0*/ 	.word	0x00000008
        /*00b4*/ 	.short	0x0100
        /*00b6*/ 	.byte	0x08
	.zero		1


	//   ....[3]....
        /*00b8*/ 	.word	0x00000280
        /*00bc*/ 	.word	0x000000ff
        /*00c0*/ 	.word	0x00000078
        /*00c4*/ 	.short	0x0100
        /*00c6*/ 	.byte	0x08
	.zero		1


	//   ....[4]....
        /*00c8*/ 	.word	0x00000290
        /*00cc*/ 	.word	0x000000ff
        /*00d0*/ 	.word	0x00000010
        /*00d4*/ 	.short	0x0100
        /*00d6*/ 	.byte	0x08
	.zero		1


	//   ....[5]....
        /*00d8*/ 	.word	0x000002a0
        /*00dc*/ 	.word	0x000000ff
        /*00e0*/ 	.word	0x00000080
        /*00e4*/ 	.short	0x0100
        /*00e6*/ 	.byte	0x08
	.zero		1


	//   ....[6]....
        /*00e8*/ 	.word	0x000002b0
        /*00ec*/ 	.word	0x000000ff
        /*00f0*/ 	.word	0x00000018
        /*00f4*/ 	.short	0x0100
        /*00f6*/ 	.byte	0x08
	.zero		1


	//   ....[7]....
        /*00f8*/ 	.word	0x000002c0
        /*00fc*/ 	.word	0x000000ff
        /*0100*/ 	.word	0x00000088
        /*0104*/ 	.short	0x0100
        /*0106*/ 	.byte	0x08
	.zero		1


	//   ....[8]....
        /*0108*/ 	.word	0x000002d0
        /*010c*/ 	.word	0x000000ff
        /*0110*/ 	.word	0x00000020
        /*0114*/ 	.short	0x0100
        /*0116*/ 	.byte	0x08
	.zero		1


	//   ....[9]....
        /*0118*/ 	.word	0x000002e0
        /*011c*/ 	.word	0x000000ff
        /*0120*/ 	.word	0x00000090
        /*0124*/ 	.short	0x0100
        /*0126*/ 	.byte	0x08
	.zero		1


	//   ....[10]....
        /*0128*/ 	.word	0x000002f0
        /*012c*/ 	.word	0x000000ff
        /*0130*/ 	.word	0x00000028
        /*0134*/ 	.short	0x0100
        /*0136*/ 	.byte	0x08
	.zero		1


	//   ....[11]....
        /*0138*/ 	.word	0x00000300
        /*013c*/ 	.word	0x000000ff
        /*0140*/ 	.word	0x00000098
        /*0144*/ 	.short	0x0100
        /*0146*/ 	.byte	0x08
	.zero		1


	//   ....[12]....
        /*0148*/ 	.word	0x00000310
        /*014c*/ 	.word	0x000000ff
        /*0150*/ 	.word	0x00000030
        /*0154*/ 	.short	0x0100
        /*0156*/ 	.byte	0x08
	.zero		1


	//   ....[13]....
        /*0158*/ 	.word	0x00000320
        /*015c*/ 	.word	0x000000ff
        /*0160*/ 	.word	0x000000a0
        /*0164*/ 	.short	0x0100
        /*0166*/ 	.byte	0x08
	.zero		1


	//   ....[14]....
        /*0168*/ 	.word	0x00000330
        /*016c*/ 	.word	0x000000ff
        /*0170*/ 	.word	0x00000038
        /*0174*/ 	.short	0x0100
        /*0176*/ 	.byte	0x08
	.zero		1


	//   ....[15]....
        /*0178*/ 	.word	0x00000340
        /*017c*/ 	.word	0x000000ff
        /*0180*/ 	.word	0x000000a8
        /*0184*/ 	.short	0x0100
        /*0186*/ 	.byte	0x08
	.zero		1


	//   ....[16]....
        /*0188*/ 	.word	0x00000350
        /*018c*/ 	.word	0x000000ff
        /*0190*/ 	.word	0x00000040
        /*0194*/ 	.short	0x0100
        /*0196*/ 	.byte	0x08
	.zero		1


	//   ....[17]....
        /*0198*/ 	.word	0x00000360
        /*019c*/ 	.word	0x000000ff
        /*01a0*/ 	.word	0x000000b0
        /*01a4*/ 	.short	0x0100
        /*01a6*/ 	.byte	0x08
	.zero		1


	//   ....[18]....
        /*01a8*/ 	.word	0x00000370
        /*01ac*/ 	.word	0x000000ff
        /*01b0*/ 	.word	0x00000048
        /*01b4*/ 	.short	0x0100
        /*01b6*/ 	.byte	0x08
	.zero		1


	//   ....[19]....
        /*01b8*/ 	.word	0x00000380
        /*01bc*/ 	.word	0x000000ff
        /*01c0*/ 	.word	0x000000b8
        /*01c4*/ 	.short	0x0100
        /*01c6*/ 	.byte	0x08
	.zero		1


	//   ....[20]....
        /*01c8*/ 	.word	0x00000390
        /*01cc*/ 	.word	0x000000ff
        /*01d0*/ 	.word	0x00000050
        /*01d4*/ 	.short	0x0100
        /*01d6*/ 	.byte	0x08
	.zero		1


	//   ....[21]....
        /*01d8*/ 	.word	0x000003a0
        /*01dc*/ 	.word	0x000000ff
        /*01e0*/ 	.word	0x000000c0
        /*01e4*/ 	.short	0x0100
        /*01e6*/ 	.byte	0x08
	.zero		1


	//   ....[22]....
        /*01e8*/ 	.word	0x000003b0
        /*01ec*/ 	.word	0x000000ff
        /*01f0*/ 	.word	0x00000058
        /*01f4*/ 	.short	0x0100
        /*01f6*/ 	.byte	0x08
	.zero		1


	//   ....[23]....
        /*01f8*/ 	.word	0x000003c0
        /*01fc*/ 	.word	0x000000ff
        /*0200*/ 	.word	0x000000c8
        /*0204*/ 	.short	0x0100
        /*0206*/ 	.byte	0x08
	.zero		1


	//   ....[24]....
        /*0208*/ 	.word	0x000003d0
        /*020c*/ 	.word	0x000000ff
        /*0210*/ 	.word	0x00000060
        /*0214*/ 	.short	0x0100
        /*0216*/ 	.byte	0x08
	.zero		1


	//   ....[25]....
        /*0218*/ 	.word	0x000003e0
        /*021c*/ 	.word	0x000000ff
        /*0220*/ 	.word	0x000000d0
        /*0224*/ 	.short	0x0100
        /*0226*/ 	.byte	0x08
	.zero		1


	//   ....[26]....
        /*0228*/ 	.word	0x000003f0
        /*022c*/ 	.word	0x000000ff
        /*0230*/ 	.word	0x00000068
        /*0234*/ 	.short	0x0100
        /*0236*/ 	.byte	0x08
	.zero		1


	//   ....[27]....
        /*0238*/ 	.word	0x00000400
        /*023c*/ 	.word	0x000000ff
        /*0240*/ 	.word	0x000000d8
        /*0244*/ 	.short	0x0100
        /*0246*/ 	.byte	0x08
	.zero		1


	//   ....[28]....
        /*0248*/ 	.word	0x00000850
        /*024c*/ 	.word	0x000000ff
        /*0250*/ 	.word	0x000000f0
        /*0254*/ 	.short	0x0100
        /*0256*/ 	.byte	0x06
	.zero		1


	//   ....[29]....
        /*0258*/ 	.word	0x000008e0
        /*025c*/ 	.word	0x000000ff
        /*0260*/ 	.word	0x000000f8
        /*0264*/ 	.short	0x0100
        /*0266*/ 	.byte	0x06
	.zero		1


	//   ....[30]....
        /*0268*/ 	.word	0x00001640
        /*026c*/ 	.word	0x00000003
        /*0270*/ 	.word	0x00000000
        /*0274*/ 	.short	0x010a
        /*0276*/ 	.byte	0x3f
	.zero		1


	//   ....[31]....
        /*0278*/ 	.word	0x00001680
        /*027c*/ 	.word	0x00000003
        /*0280*/ 	.word	0x00000000
        /*0284*/ 	.short	0x010a
        /*0286*/ 	.byte	0x3f
	.zero		1


	//   ....[32]....
        /*0288*/ 	.word	0x00001950
        /*028c*/ 	.word	0x00000005
        /*0290*/ 	.word	0x00000000
        /*0294*/ 	.short	0x010a
        /*0296*/ 	.byte	0x3f
	.zero		1


	//   ....[33]....
        /*0298*/ 	.word	0x00001990
        /*029c*/ 	.word	0x00000005
        /*02a0*/ 	.word	0x00000000
        /*02a4*/ 	.short	0x010a
        /*02a6*/ 	.byte	0x3f
	.zero		1


	//   ....[34]....
        /*02a8*/ 	.word	0x00001af0
        /*02ac*/ 	.word	0x00000004
        /*02b0*/ 	.word	0x00000000
        /*02b4*/ 	.short	0x0101
        /*02b6*/ 	.byte	0x3f
	.zero		1


	//   ....[35]....
        /*02b8*/ 	.word	0x00001d20
        /*02bc*/ 	.word	0x00000000
        /*02c0*/ 	.word	0x00000000
        /*02c4*/ 	.short	0x0101
        /*02c6*/ 	.byte	0x3f
	.zero		1


	//   ....[36]....
        /*02c8*/ 	.word	0x00007040
        /*02cc*/ 	.word	0x00000017
        /*02d0*/ 	.word	0x00000070
        /*02d4*/ 	.short	0x010a
        /*02d6*/ 	.byte	0x3f
	.zero		1


	//   ....[37]....
        /*02d8*/ 	.word	0x000073e0
        /*02dc*/ 	.word	0x00000003
        /*02e0*/ 	.word	0x000000f8
        /*02e4*/ 	.short	0x0101
        /*02e6*/ 	.byte	0x3f
	.zero		1


	//   ....[38]....
        /*02e8*/ 	.word	0x00007b20
        /*02ec*/ 	.word	0x00000007
        /*02f0*/ 	.word	0x00000000
        /*02f4*/ 	.short	0x010a
        /*02f6*/ 	.byte	0x3f
	.zero		1


	//   ....[39]....
        /*02f8*/ 	.word	0x00007ba0
        /*02fc*/ 	.word	0x00000008
        /*0300*/ 	.word	0x00000000
        /*0304*/ 	.short	0x010a
        /*0306*/ 	.byte	0x3f
	.zero		1


	//   ....[40]....
        /*0308*/ 	.word	0x00007c30
        /*030c*/ 	.word	0x00000009
        /*0310*/ 	.word	0x00000000
        /*0314*/ 	.short	0x010a
        /*0316*/ 	.byte	0x3f
	.zero		1


	//   ....[41]....
        /*0318*/ 	.word	0x00007cc0
        /*031c*/ 	.word	0x00000008
        /*0320*/ 	.word	0x00000000
        /*0324*/ 	.short	0x010a
        /*0326*/ 	.byte	0x3f
	.zero		1


	//   ....[42]....
        /*0328*/ 	.word	0x00007d50
        /*032c*/ 	.word	0x00000009
        /*0330*/ 	.word	0x00000000
        /*0334*/ 	.short	0x010a
        /*0336*/ 	.byte	0x3f
	.zero		1


	//   ....[43]....
        /*0338*/ 	.word	0x00007de0
        /*033c*/ 	.word	0x00000008
        /*0340*/ 	.word	0x00000000
        /*0344*/ 	.short	0x010a
        /*0346*/ 	.byte	0x3f
	.zero		1


	//   ....[44]....
        /*0348*/ 	.word	0x00007e70
        /*034c*/ 	.word	0x00000009
        /*0350*/ 	.word	0x00000000
        /*0354*/ 	.short	0x010a
        /*0356*/ 	.byte	0x3f
	.zero		1


	//   ....[45]....
        /*0358*/ 	.word	0x00007f00
        /*035c*/ 	.word	0x00000008
        /*0360*/ 	.word	0x00000000
        /*0364*/ 	.short	0x010a
        /*0366*/ 	.byte	0x3f
	.zero		1


	//   ....[46]....
        /*0368*/ 	.word	0x00007f90
        /*036c*/ 	.word	0x00000009
        /*0370*/ 	.word	0x00000000
        /*0374*/ 	.short	0x010a
        /*0376*/ 	.byte	0x3f
	.zero		1


	//   ....[47]....
        /*0378*/ 	.word	0x00008020
        /*037c*/ 	.word	0x00000008
        /*0380*/ 	.word	0x00000000
        /*0384*/ 	.short	0x010a
        /*0386*/ 	.byte	0x3f
	.zero		1


	//   ....[48]....
        /*0388*/ 	.word	0x000080b0
        /*038c*/ 	.word	0x00000009
        /*0390*/ 	.word	0x00000000
        /*0394*/ 	.short	0x010a
        /*0396*/ 	.byte	0x3f
	.zero		1


	//   ....[49]....
        /*0398*/ 	.word	0x00008140
        /*039c*/ 	.word	0x00000008
        /*03a0*/ 	.word	0x00000000
        /*03a4*/ 	.short	0x010a
        /*03a6*/ 	.byte	0x3f
	.zero		1


	//   ....[50]....
        /*03a8*/ 	.word	0x000081d0
        /*03ac*/ 	.word	0x0000000b
        /*03b0*/ 	.word	0x00000000
        /*03b4*/ 	.short	0x010a
        /*03b6*/ 	.byte	0x3f
	.zero		1


	//   ....[51]....
        /*03b8*/ 	.word	0x00008260
        /*03bc*/ 	.word	0x00000003
        /*03c0*/ 	.word	0x00000000
        /*03c4*/ 	.short	0x010a
        /*03c6*/ 	.byte	0x3f
	.zero		1


	//   ....[52]....
        /*03c8*/ 	.word	0x000082c0
        /*03cc*/ 	.word	0x00000003
        /*03d0*/ 	.word	0x00000000
        /*03d4*/ 	.short	0x010a
        /*03d6*/ 	.byte	0x3f
	.zero		1


	//   ....[53]....
        /*03d8*/ 	.word	0x00008310
        /*03dc*/ 	.word	0x00000005
        /*03e0*/ 	.word	0x00000000
        /*03e4*/ 	.short	0x010a
        /*03e6*/ 	.byte	0x3f
	.zero		1


	//   ....[54]....
        /*03e8*/ 	.word	0x000083e0
        /*03ec*/ 	.word	0x00000017
        /*03f0*/ 	.word	0x00000070
        /*03f4*/ 	.short	0x010a
        /*03f6*/ 	.byte	0x3f
	.zero		1


	//   ....[55]....
        /*03f8*/ 	.word	0x000084b0
        /*03fc*/ 	.word	0x00000007
        /*0400*/ 	.word	0x00000000
        /*0404*/ 	.short	0x010a
        /*0406*/ 	.byte	0x3f
	.zero		1


	//   ....[56]....
        /*0408*/ 	.word	0x00008500
        /*040c*/ 	.word	0x00000008
        /*0410*/ 	.word	0x00000000
        /*0414*/ 	.short	0x010a
        /*0416*/ 	.byte	0x3f
	.zero		1


	//   ....[57]....
        /*0418*/ 	.word	0x00008550
        /*041c*/ 	.word	0x00000009
        /*0420*/ 	.word	0x00000000
        /*0424*/ 	.short	0x010a
        /*0426*/ 	.byte	0x3f
	.zero		1


	//   ....[58]....
        /*0428*/ 	.word	0x000085a0
        /*042c*/ 	.word	0x00000008
        /*0430*/ 	.word	0x00000000
        /*0434*/ 	.short	0x010a
        /*0436*/ 	.byte	0x3f
	.zero		1


	//   ....[59]....
        /*0438*/ 	.word	0x000085f0
        /*043c*/ 	.word	0x00000009
        /*0440*/ 	.word	0x00000000
        /*0444*/ 	.short	0x010a
        /*0446*/ 	.byte	0x3f
	.zero		1


	//   ....[60]....
        /*0448*/ 	.word	0x00008640
        /*044c*/ 	.word	0x00000008
        /*0450*/ 	.word	0x00000000
        /*0454*/ 	.short	0x010a
        /*0456*/ 	.byte	0x3f
	.zero		1


	//   ....[61]....
        /*0458*/ 	.word	0x00008690
        /*045c*/ 	.word	0x00000009
        /*0460*/ 	.word	0x00000000
        /*0464*/ 	.short	0x010a
        /*0466*/ 	.byte	0x3f
	.zero		1


	//   ....[62]....
        /*0468*/ 	.word	0x000086e0
        /*046c*/ 	.word	0x00000008
        /*0470*/ 	.word	0x00000000
        /*0474*/ 	.short	0x010a
        /*0476*/ 	.byte	0x3f
	.zero		1


	//   ....[63]....
        /*0478*/ 	.word	0x00008730
        /*047c*/ 	.word	0x00000009
        /*0480*/ 	.word	0x00000000
        /*0484*/ 	.short	0x010a
        /*0486*/ 	.byte	0x3f
	.zero		1


	//   ....[64]....
        /*0488*/ 	.word	0x00008780
        /*048c*/ 	.word	0x00000008
        /*0490*/ 	.word	0x00000000
        /*0494*/ 	.short	0x010a
        /*0496*/ 	.byte	0x3f
	.zero		1


	//   ....[65]....
        /*0498*/ 	.word	0x000087d0
        /*049c*/ 	.word	0x00000009
        /*04a0*/ 	.word	0x00000000
        /*04a4*/ 	.short	0x010a
        /*04a6*/ 	.byte	0x3f
	.zero		1


	//   ....[66]....
        /*04a8*/ 	.word	0x00008820
        /*04ac*/ 	.word	0x00000008
        /*04b0*/ 	.word	0x00000000
        /*04b4*/ 	.short	0x010a
        /*04b6*/ 	.byte	0x3f
	.zero		1


	//   ....[67]....
        /*04b8*/ 	.word	0x00008870
        /*04bc*/ 	.word	0x0000000b
        /*04c0*/ 	.word	0x00000000
        /*04c4*/ 	.short	0x010a
        /*04c6*/ 	.byte	0x3f
	.zero		1


	//----- nvinfo : EIATTR_NUM_MBARRIERS
	.align		4
.L_35:
        /*04c8*/ 	.byte	0x03, 0x38
        /*04ca*/ 	.short	0x001e


	//----- nvinfo : EIATTR_EXIT_INSTR_OFFSETS
	.align		4
        /*04cc*/ 	.byte	0x04, 0x1c
        /*04ce*/ 	.short	(.L_37 - .L_36)


	//   ....[0]....
.L_36:
        /*04d0*/ 	.word	0x00000ae0


	//   ....[1]....
        /*04d4*/ 	.word	0x000012f0


	//   ....[2]....
        /*04d8*/ 	.word	0x00006750


	//   ....[3]....
        /*04dc*/ 	.word	0x00006cb0


	//   ....[4]....
        /*04e0*/ 	.word	0x000082b0


	//----- nvinfo : EIATTR_MAX_THREADS
	.align		4
.L_37:
        /*04e4*/ 	.byte	0x04, 0x05
        /*04e6*/ 	.short	(.L_39 - .L_38)
.L_38:
        /*04e8*/ 	.word	0x00000180
        /*04ec*/ 	.word	0x00000001
        /*04f0*/ 	.word	0x00000001


	//----- nvinfo : EIATTR_CRS_STACK_SIZE
	.align		4
.L_39:
        /*04f4*/ 	.byte	0x04, 0x1e
        /*04f6*/ 	.short	(.L_41 - .L_40)
.L_40:
        /*04f8*/ 	.word	0x00000000


	//----- nvinfo : EIATTR_CBANK_PARAM_SIZE
	.align		4
.L_41:
        /*04fc*/ 	.byte	0x03, 0x19
        /*04fe*/ 	.short	0x0470


	//----- nvinfo : EIATTR_PARAM_CBANK
	.align		4
        /*0500*/ 	.byte	0x04, 0x0a
        /*0502*/ 	.short	(.L_43 - .L_42)
	.align		4
.L_42:
        /*0504*/ 	.word	index@(.nv.constant0._ZN7cutlass13device_kernelINS_4gemm6kernel13GemmUniversalIN4cute5tupleIJiiiiEEENS1_10collective13CollectiveMmaINS1_34MainloopSm90TmaGmmaWarpSpecializedILi14ENS5_IJNS4_1CILi4EEENSA_ILi1EEESC_EEENS1_35KernelTmaWarpSpecializedCooperativeEEENS5_IJNSA_ILi128EEESG_NSA_ILi32EEEEEENS_10bfloat16_tENS5_IJlSC_lEEESJ_SK_NS4_8TiledMMAINS4_8MMA_AtomIJNS4_4SM904GMMA28MMA_64x128x16_F32BF16BF16_SSILNSO_5MajorE0ELSQ_0ELNSO_7ScaleInE1ELSR_1EEEEEENS4_6LayoutINS5_IJNSA_ILi2EEESC_SC_EEENS5_IJSC_NSA_ILi0EEESX_EEEEENS5_IJNS4_10UnderscoreES10_S10_EEEEENS4_13SM90_TMA_LOADENS4_14ComposedLayoutINS4_7SwizzleILi2ELi4ELi3EEENS4_18smem_ptr_flag_bitsILi16EEENSU_INS5_IJNSA_ILi8EEESH_EEENS5_IJSH_SC_EEEEEEEvNS4_8identityENS4_23SM90_TMA_LOAD_MULTICASTES1D_vS1E_EENS_8epilogue10collective6detail29Sm90TmaWarpSpecializedAdapterINS1I_15DefaultEpilogueISJ_SK_SK_NS1H_6thread17LinearCombinationISJ_Li1EffLNS1M_9ScaleType4KindE0ELNS_15FloatRoundStyleE2ESJ_EENS1_15EpilogueDefaultEEEEEvvEEEEvNT_6ParamsE)
        /*0508*/ 	.short	0x0210
        /*050a*/ 	.short	0x0470


	//----- nvinfo : EIATTR_SW_WAR
	.align		4
.L_43:
        /*050c*/ 	.byte	0x04, 0x36
        /*050e*/ 	.short	(.L_45 - .L_44)
.L_44:
        /*0510*/ 	.word	0x00000008
.L_45:


//--------------------- .nv.callgraph             --------------------------
	.section	.nv.callgraph,"",@"SHT_CUDA_CALLGRAPH"
	.align	4
	.sectionentsize	8
	.align		4
        /*0000*/ 	.word	0x00000000
	.align		4
        /*0004*/ 	.word	0xffffffff
	.align		4
        /*0008*/ 	.word	index@(_ZN7cutlass13device_kernelINS_4gemm6kernel13GemmUniversalIN4cute5tupleIJiiiiEEENS1_10collective13CollectiveMmaINS1_34MainloopSm90TmaGmmaWarpSpecializedILi14ENS5_IJNS4_1CILi4EEENSA_ILi1EEESC_EEENS1_35KernelTmaWarpSpecializedCooperativeEEENS5_IJNSA_ILi128EEESG_NSA_ILi32EEEEEENS_10bfloat16_tENS5_IJlSC_lEEESJ_SK_NS4_8TiledMMAINS4_8MMA_AtomIJNS4_4SM904GMMA28MMA_64x128x16_F32BF16BF16_SSILNSO_5MajorE0ELSQ_0ELNSO_7ScaleInE1ELSR_1EEEEEENS4_6LayoutINS5_IJNSA_ILi2EEESC_SC_EEENS5_IJSC_NSA_ILi0EEESX_EEEEENS5_IJNS4_10UnderscoreES10_S10_EEEEENS4_13SM90_TMA_LOADENS4_14ComposedLayoutINS4_7SwizzleILi2ELi4ELi3EEENS4_18smem_ptr_flag_bitsILi16EEENSU_INS5_IJNSA_ILi8EEESH_EEENS5_IJSH_SC_EEEEEEEvNS4_8identityENS4_23SM90_TMA_LOAD_MULTICASTES1D_vS1E_EENS_8epilogue10collective6detail29Sm90TmaWarpSpecializedAdapterINS1I_15DefaultEpilogueISJ_SK_SK_NS1H_6thread17LinearCombinationISJ_Li1EffLNS1M_9ScaleType4KindE0ELNS_15FloatRoundStyleE2ESJ_EENS1_15EpilogueDefaultEEEEEvvEEEEvNT_6ParamsE)
	.align		4
        /*000c*/ 	.word	index@(__assertfail)
	.align		4
        /*0010*/ 	.word	0x00000000
	.align		4
        /*0014*/ 	.word	0xfffffffe
	.align		4
        /*0018*/ 	.word	0x00000000
	.align		4
        /*001c*/ 	.word	0xfffffffd
	.align		4
        /*0020*/ 	.word	0x00000000
	.align		4
        /*0024*/ 	.word	0xfffffffc


//--------------------- .nv.constant4             --------------------------
	.section	.nv.constant4,"a",@progbits
	.align	8
	.align		8
.nv.constant4:
        /*0000*/ 	.dword	__assertfail
	.align		8
        /*0008*/ 	.dword	__unnamed_1
	.align		8
        /*0010*/ 	.dword	_ZN40_INTERNAL_7f72b695_4_k_cu_989c2716_247724cuda3std3__45__cpo5beginE
	.align		8
        /*0018*/ 	.dword	_ZN40_INTERNAL_7f72b695_4_k_cu_989c2716_247724cuda3std3__45__cpo3endE
	.align		8
        /*0020*/ 	.dword	_ZN40_INTERNAL_7f72b695_4_k_cu_989c2716_247724cuda3std3__45__cpo6cbeginE
	.align		8
        /*0028*/ 	.dword	_ZN40_INTERNAL_7f72b695_4_k_cu_989c2716_247724cuda3std3__45__cpo4cendE
	.align		8
        /*0030*/ 	.dword	_ZN40_INTERNAL_7f72b695_4_k_cu_989c2716_247724cuda3std3__442_GLOBAL__N__7f72b695_4_k_cu_989c2716_247726ignoreE
	.align		8
        /*0038*/ 	.dword	_ZN40_INTERNAL_7f72b695_4_k_cu_989c2716_247724cuda3std3__419piecewise_constructE
	.align		8
        /*0040*/ 	.dword	_ZN40_INTERNAL_7f72b695_4_k_cu_989c2716_247724cuda3std3__48in_placeE
	.align		8
        /*0048*/ 	.dword	_ZN40_INTERNAL_7f72b695_4_k_cu_989c2716_247724cuda3std6ranges3__45__cpo4swapE
	.align		8
        /*0050*/ 	.dword	_ZN40_INTERNAL_7f72b695_4_k_cu_989c2716_247724cuda3std6ranges3__45__cpo9iter_moveE
	.align		8
        /*0058*/ 	.dword	_ZN40_INTERNAL_7f72b695_4_k_cu_989c2716_247724cute7productE
	.align		8
        /*0060*/ 	.dword	_ZN40_INTERNAL_7f72b695_4_k_cu_989c2716_247724cute1_E
	.align		8
        /*0068*/ 	.dword	$str$22
	.align		8
        /*0070*/ 	.dword	$str$23


//--------------------- .text._ZN7cutlass13device_kernelINS_4gemm6kernel13GemmUniversalIN4cute5tupleIJiiiiEEENS1_10collective13CollectiveMmaINS1_34MainloopSm90TmaGmmaWarpSpecializedILi14ENS5_IJNS4_1CILi4EEENSA_ILi1EEESC_EEENS1_35KernelTmaWarpSpecializedCooperativeEEENS5_IJNSA_ILi128EEESG_NSA_ILi32EEEEEENS_10bfloat16_tENS5_IJlSC_lEEESJ_SK_NS4_8TiledMMAINS4_8MMA_AtomIJNS4_4SM904GMMA28MMA_64x128x16_F32BF16BF16_SSILNSO_5MajorE0ELSQ_0ELNSO_7ScaleInE1ELSR_1EEEEEENS4_6LayoutINS5_IJNSA_ILi2EEESC_SC_EEENS5_IJSC_NSA_ILi0EEESX_EEEEENS5_IJNS4_10UnderscoreES10_S10_EEEEENS4_13SM90_TMA_LOADENS4_14ComposedLayoutINS4_7SwizzleILi2ELi4ELi3EEENS4_18smem_ptr_flag_bitsILi16EEENSU_INS5_IJNSA_ILi8EEESH_EEENS5_IJSH_SC_EEEEEEEvNS4_8identityENS4_23SM90_TMA_LOAD_MULTICASTES1D_vS1E_EENS_8epilogue10collective6detail29Sm90TmaWarpSpecializedAdapterINS1I_15DefaultEpilogueISJ_SK_SK_NS1H_6thread17LinearCombinationISJ_Li1EffLNS1M_9ScaleType4KindE0ELNS_15FloatRoundStyleE2ESJ_EENS1_15EpilogueDefaultEEEEEvvEEEEvNT_6ParamsE --------------------------
	.section	.text._ZN7cutlass13device_kernelINS_4gemm6kernel13GemmUniversalIN4cute5tupleIJiiiiEEENS1_10collective13CollectiveMmaINS1_34MainloopSm90TmaGmmaWarpSpecializedILi14ENS5_IJNS4_1CILi4EEENSA_ILi1EEESC_EEENS1_35KernelTmaWarpSpecializedCooperativeEEENS5_IJNSA_ILi128EEESG_NSA_ILi32EEEEEENS_10bfloat16_tENS5_IJlSC_lEEESJ_SK_NS4_8TiledMMAINS4_8MMA_AtomIJNS4_4SM904GMMA28MMA_64x128x16_F32BF16BF16_SSILNSO_5MajorE0ELSQ_0ELNSO_7ScaleInE1ELSR_1EEEEEENS4_6LayoutINS5_IJNSA_ILi2EEESC_SC_EEENS5_IJSC_NSA_ILi0EEESX_EEEEENS5_IJNS4_10UnderscoreES10_S10_EEEEENS4_13SM90_TMA_LOADENS4_14ComposedLayoutINS4_7SwizzleILi2ELi4ELi3EEENS4_18smem_ptr_flag_bitsILi16EEENSU_INS5_IJNSA_ILi8EEESH_EEENS5_IJSH_SC_EEEEEEEvNS4_8identityENS4_23SM90_TMA_LOAD_MULTICASTES1D_vS1E_EENS_8epilogue10collective6detail29Sm90TmaWarpSpecializedAdapterINS1I_15DefaultEpilogueISJ_SK_SK_NS1H_6thread17LinearCombinationISJ_Li1EffLNS1M_9ScaleType4KindE0ELNS_15FloatRoundStyleE2ESJ_EENS1_15EpilogueDefaultEEEEEvvEEEEvNT_6ParamsE,"ax",@progbits
	.align	128
.text._ZN7cutlass13device_kernelINS_4gemm6kernel13GemmUniversalIN4cute5tupleIJiiiiEEENS1_10collective13CollectiveMmaINS1_34MainloopSm90TmaGmmaWarpSpecializedILi14ENS5_IJNS4_1CILi4EEENSA_ILi1EEESC_EEENS1_35KernelTmaWarpSpecializedCooperativeEEENS5_IJNSA_ILi128EEESG_NSA_ILi32EEEEEENS_10bfloat16_tENS5_IJlSC_lEEESJ_SK_NS4_8TiledMMAINS4_8MMA_AtomIJNS4_4SM904GMMA28MMA_64x128x16_F32BF16BF16_SSILNSO_5MajorE0ELSQ_0ELNSO_7ScaleInE1ELSR_1EEEEEENS4_6LayoutINS5_IJNSA_ILi2EEESC_SC_EEENS5_IJSC_NSA_ILi0EEESX_EEEEENS5_IJNS4_10UnderscoreES10_S10_EEEEENS4_13SM90_TMA_LOADENS4_14ComposedLayoutINS4_7SwizzleILi2ELi4ELi3EEENS4_18smem_ptr_flag_bitsILi16EEENSU_INS5_IJNSA_ILi8EEESH_EEENS5_IJSH_SC_EEEEEEEvNS4_8identityENS4_23SM90_TMA_LOAD_MULTICASTES1D_vS1E_EENS_8epilogue10collective6detail29Sm90TmaWarpSpecializedAdapterINS1I_15DefaultEpilogueISJ_SK_SK_NS1H_6thread17LinearCombinationISJ_Li1EffLNS1M_9ScaleType4KindE0ELNS_15FloatRoundStyleE2ESJ_EENS1_15EpilogueDefaultEEEEEvvEEEEvNT_6ParamsE:
        .type           _ZN7cutlass13device_kernelINS_4gemm6kernel13GemmUniversalIN4cute5tupleIJiiiiEEENS1_10collective13CollectiveMmaINS1_34MainloopSm90TmaGmmaWarpSpecializedILi14ENS5_IJNS4_1CILi4EEENSA_ILi1EEESC_EEENS1_35KernelTmaWarpSpecializedCooperativeEEENS5_IJNSA_ILi128EEESG_NSA_ILi32EEEEEENS_10bfloat16_tENS5_IJlSC_lEEESJ_SK_NS4_8TiledMMAINS4_8MMA_AtomIJNS4_4SM904GMMA28MMA_64x128x16_F32BF16BF16_SSILNSO_5MajorE0ELSQ_0ELNSO_7ScaleInE1ELSR_1EEEEEENS4_6LayoutINS5_IJNSA_ILi2EEESC_SC_EEENS5_IJSC_NSA_ILi0EEESX_EEEEENS5_IJNS4_10UnderscoreES10_S10_EEEEENS4_13SM90_TMA_LOADENS4_14ComposedLayoutINS4_7SwizzleILi2ELi4ELi3EEENS4_18smem_ptr_flag_bitsILi16EEENSU_INS5_IJNSA_ILi8EEESH_EEENS5_IJSH_SC_EEEEEEEvNS4_8identityENS4_23SM90_TMA_LOAD_MULTICASTES1D_vS1E_EENS_8epilogue10collective6detail29Sm90TmaWarpSpecializedAdapterINS1I_15DefaultEpilogueISJ_SK_SK_NS1H_6thread17LinearCombinationISJ_Li1EffLNS1M_9ScaleType4KindE0ELNS_15FloatRoundStyleE2ESJ_EENS1_15EpilogueDefaultEEEEEvvEEEEvNT_6ParamsE,@function
        .size           _ZN7cutlass13device_kernelINS_4gemm6kernel13GemmUniversalIN4cute5tupleIJiiiiEEENS1_10collective13CollectiveMmaINS1_34MainloopSm90TmaGmmaWarpSpecializedILi14ENS5_IJNS4_1CILi4EEENSA_ILi1EEESC_EEENS1_35KernelTmaWarpSpecializedCooperativeEEENS5_IJNSA_ILi128EEESG_NSA_ILi32EEEEEENS_10bfloat16_tENS5_IJlSC_lEEESJ_SK_NS4_8TiledMMAINS4_8MMA_AtomIJNS4_4SM904GMMA28MMA_64x128x16_F32BF16BF16_SSILNSO_5MajorE0ELSQ_0ELNSO_7ScaleInE1ELSR_1EEEEEENS4_6LayoutINS5_IJNSA_ILi2EEESC_SC_EEENS5_IJSC_NSA_ILi0EEESX_EEEEENS5_IJNS4_10UnderscoreES10_S10_EEEEENS4_13SM90_TMA_LOADENS4_14ComposedLayoutINS4_7SwizzleILi2ELi4ELi3EEENS4_18smem_ptr_flag_bitsILi16EEENSU_INS5_IJNSA_ILi8EEESH_EEENS5_IJSH_SC_EEEEEEEvNS4_8identityENS4_23SM90_TMA_LOAD_MULTICASTES1D_vS1E_EENS_8epilogue10collective6detail29Sm90TmaWarpSpecializedAdapterINS1I_15DefaultEpilogueISJ_SK_SK_NS1H_6thread17LinearCombinationISJ_Li1EffLNS1M_9ScaleType4KindE0ELNS_15FloatRoundStyleE2ESJ_EENS1_15EpilogueDefaultEEEEEvvEEEEvNT_6ParamsE,(.L_x_220 - _ZN7cutlass13device_kernelINS_4gemm6kernel13GemmUniversalIN4cute5tupleIJiiiiEEENS1_10collective13CollectiveMmaINS1_34MainloopSm90TmaGmmaWarpSpecializedILi14ENS5_IJNS4_1CILi4EEENSA_ILi1EEESC_EEENS1_35KernelTmaWarpSpecializedCooperativeEEENS5_IJNSA_ILi128EEESG_NSA_ILi32EEEEEENS_10bfloat16_tENS5_IJlSC_lEEESJ_SK_NS4_8TiledMMAINS4_8MMA_AtomIJNS4_4SM904GMMA28MMA_64x128x16_F32BF16BF16_SSILNSO_5MajorE0ELSQ_0ELNSO_7ScaleInE1ELSR_1EEEEEENS4_6LayoutINS5_IJNSA_ILi2EEESC_SC_EEENS5_IJSC_NSA_ILi0EEESX_EEEEENS5_IJNS4_10UnderscoreES10_S10_EEEEENS4_13SM90_TMA_LOADENS4_14ComposedLayoutINS4_7SwizzleILi2ELi4ELi3EEENS4_18smem_ptr_flag_bitsILi16EEENSU_INS5_IJNSA_ILi8EEESH_EEENS5_IJSH_SC_EEEEEEEvNS4_8identityENS4_23SM90_TMA_LOAD_MULTICASTES1D_vS1E_EENS_8epilogue10collective6detail29Sm90TmaWarpSpecializedAdapterINS1I_15DefaultEpilogueISJ_SK_SK_NS1H_6thread17LinearCombinationISJ_Li1EffLNS1M_9ScaleType4KindE0ELNS_15FloatRoundStyleE2ESJ_EENS1_15EpilogueDefaultEEEEEvvEEEEvNT_6ParamsE)
        .other          _ZN7cutlass13device_kernelINS_4gemm6kernel13GemmUniversalIN4cute5tupleIJiiiiEEENS1_10collective13CollectiveMmaINS1_34MainloopSm90TmaGmmaWarpSpecializedILi14ENS5_IJNS4_1CILi4EEENSA_ILi1EEESC_EEENS1_35KernelTmaWarpSpecializedCooperativeEEENS5_IJNSA_ILi128EEESG_NSA_ILi32EEEEEENS_10bfloat16_tENS5_IJlSC_lEEESJ_SK_NS4_8TiledMMAINS4_8MMA_AtomIJNS4_4SM904GMMA28MMA_64x128x16_F32BF16BF16_SSILNSO_5MajorE0ELSQ_0ELNSO_7ScaleInE1ELSR_1EEEEEENS4_6LayoutINS5_IJNSA_ILi2EEESC_SC_EEENS5_IJSC_NSA_ILi0EEESX_EEEEENS5_IJNS4_10UnderscoreES10_S10_EEEEENS4_13SM90_TMA_LOADENS4_14ComposedLayoutINS4_7SwizzleILi2ELi4ELi3EEENS4_18smem_ptr_flag_bitsILi16EEENSU_INS5_IJNSA_ILi8EEESH_EEENS5_IJSH_SC_EEEEEEEvNS4_8identityENS4_23SM90_TMA_LOAD_MULTICASTES1D_vS1E_EENS_8epilogue10collective6detail29Sm90TmaWarpSpecializedAdapterINS1I_15DefaultEpilogueISJ_SK_SK_NS1H_6thread17LinearCombinationISJ_Li1EffLNS1M_9ScaleType4KindE0ELNS_15FloatRoundStyleE2ESJ_EENS1_15EpilogueDefaultEEEEEvvEEEEvNT_6ParamsE,@"STO_CUDA_ENTRY STV_DEFAULT"
_ZN7cutlass13device_kernelINS_4gemm6kernel13GemmUniversalIN4cute5tupleIJiiiiEEENS1_10collective13CollectiveMmaINS1_34MainloopSm90TmaGmmaWarpSpecializedILi14ENS5_IJNS4_1CILi4EEENSA_ILi1EEESC_EEENS1_35KernelTmaWarpSpecializedCooperativeEEENS5_IJNSA_ILi128EEESG_NSA_ILi32EEEEEENS_10bfloat16_tENS5_IJlSC_lEEESJ_SK_NS4_8TiledMMAINS4_8MMA_AtomIJNS4_4SM904GMMA28MMA_64x128x16_F32BF16BF16_SSILNSO_5MajorE0ELSQ_0ELNSO_7ScaleInE1ELSR_1EEEEEENS4_6LayoutINS5_IJNSA_ILi2EEESC_SC_EEENS5_IJSC_NSA_ILi0EEESX_EEEEENS5_IJNS4_10UnderscoreES10_S10_EEEEENS4_13SM90_TMA_LOADENS4_14ComposedLayoutINS4_7SwizzleILi2ELi4ELi3EEENS4_18smem_ptr_flag_bitsILi16EEENSU_INS5_IJNSA_ILi8EEESH_EEENS5_IJSH_SC_EEEEEEEvNS4_8identityENS4_23SM90_TMA_LOAD_MULTICASTES1D_vS1E_EENS_8epilogue10collective6detail29Sm90TmaWarpSpecializedAdapterINS1I_15DefaultEpilogueISJ_SK_SK_NS1H_6thread17LinearCombinationISJ_Li1EffLNS1M_9ScaleType4KindE0ELNS_15FloatRoundStyleE2ESJ_EENS1_15EpilogueDefaultEEEEEvvEEEEvNT_6ParamsE:
[----:B------:R-:W0:Y:S01]  /*0000*/  LDC R1, c[0x0][0x28] ;  /* 0x00000a00ff017b82 */ /* 0x000e220000000800 */
[----:B------:R-:W1:Y:S01]  /*0010*/  S2R R18, SR_TID.X ;  /* 0x0000000000127919 */ /* 0x000e620000002100 */
[----:B------:R-:W-:Y:S01]  /*0020*/  ELECT P0, URZ, PT ;  /* 0x00000000003f782f */ /* 0x000fe20003800000 */
[----:B------:R-:W-:Y:S01]  /*0030*/  BSSY B0, `(.L_x_0) ;  /* 0x000000f000007945 */ /* 0x000fe20003800000 */
[--C-:B-1----:R-:W-:Y:S02]  /*0040*/  SHF.R.U32.HI R0, RZ, 0x5, R18.reuse ;  /* 0x00000005ff007819 */ /* 0x102fe40000011612 */
[----:B------:R-:W-:-:S03]  /*0050*/  SHF.R.U32.HI R3, RZ, 0x7, R18 ;  /* 0x00000007ff037819 */ /* 0x000fc60000011612 */
[----:B------:R-:W1:Y:S04]  /*0060*/  SHFL.IDX PT, R2, R0, RZ, 0x1f ;  /* 0x00001fff00027589 */ /* 0x000e6800000e0000 */
[----:B------:R2:W3:Y:S01]  /*0070*/  SHFL.IDX PT, R5, R3, RZ, 0x1f ;  /* 0x00001fff03057589 */ /* 0x0004e200000e0000 */
[----:B-1----:R-:W-:-:S13]  /*0080*/  ISETP.NE.OR P0, PT, R2, RZ, !P0 ;  /* 0x000000ff0200720c */ /* 0x002fda0004705670 */
[----:B0-23--:R-:W-:Y:S05]  /*0090*/  @P0 BRA `(.L_x_1) ;  /* 0x0000000000200947 */ /* 0x00dfea0003800000 */
[----:B------:R-:W-:Y:S02]  /*00a0*/  ULDC.64 UR4, c[0x0][0x198] ;  /* 0x0000660000047ab9 */ /* 0x000fe40000000a00 */
[----:B------:R-:W-:Y:S02]  /*00b0*/  UIADD3 UR6, UP0, UR4, 0xf0, URZ ;  /* 0x000000f004067890 */ /* 0x000fe4000ff1e03f */
[----:B------:R-:W-:Y:S02]  /*00c0*/  UIADD3 UR4, UP1, UR4, 0x1f0, URZ ;  /* 0x000001f004047890 */ /* 0x000fe4000ff3e03f */
[----:B------:R-:W-:Y:S02]  /*00d0*/  UIADD3.X UR7, URZ, UR5, URZ, UP0, !UPT ;  /* 0x000000053f077290 */ /* 0x000fe400087fe43f */
[----:B------:R-:W-:-:S07]  /*00e0*/  UIADD3.X UR5, URZ, UR5, URZ, UP1, !UPT ;  /* 0x000000053f057290 */ /* 0x000fce0008ffe43f */
[----:B------:R0:W-:Y:S02]  /*00f0*/  UTMACCTL.PF [UR6] ;  /* 0x00000000060079b9 */ /* 0x0001e40008040000 */
[----:B------:R0:W-:Y:S02]  /*0100*/  UTMACCTL.PF [UR4] ;  /* 0x00000000040079b9 */ /* 0x0001e40008040000 */
[----:B0-----:R-:W-:Y:S01]  /*0110*/  NOP ;  /* 0x0000000000007918 */ /* 0x001fe20000000000 */
.L_x_1:
[----:B------:R-:W-:Y:S05]  /*0120*/  BSYNC B0 ;  /* 0x0000000000007941 */ /* 0x000fea0003800000 */
.L_x_0:
[----:B------:R-:W0:Y:S02]  /*0130*/  SHFL.IDX PT, R3, R0, RZ, 0x1f ;  /* 0x00001fff00037589 */ /* 0x000e2400000e0000 */
[----:B0-----:R-:W-:-:S13]  /*0140*/  ISETP.NE.AND P0, PT, R3, RZ, PT ;  /* 0x000000ff0300720c */ /* 0x001fda0003f05270 */
[----:B------:R-:W-:Y:S05]  /*0150*/  @P0 BRA `(.L_x_2) ;  /* 0x0000000000b40947 */ /* 0x000fea0003800000 */
[----:B------:R-:W-:Y:S01]  /*0160*/  ELECT P0, URZ, PT ;  /* 0x00000000003f782f */ /* 0x000fe20003800000 */
[----:B------:R-:W-:-:S12]  /*0170*/  BSSY B0, `(.L_x_2) ;  /* 0x000002b000007945 */ /* 0x000fd80003800000 */
[----:B------:R-:W-:Y:S05]  /*0180*/  @!P0 BRA `(.L_x_3) ;  /* 0x0000000000a48947 */ /* 0x000fea0003800000 */
[----:B------:R-:W0:Y:S01]  /*0190*/  S2UR UR8, SR_CgaCtaId ;  /* 0x00000000000879c3 */ /* 0x000e220000008800 */
[----:B------:R-:W-:Y:S01]  /*01a0*/  UMOV UR4, 0x400 ;  /* 0x0000040000047882 */ /* 0x000fe20000000000 */
[----:B------:R-:W-:Y:S01]  /*01b0*/  UMOV UR5, 0x1 ;  /* 0x0000000100057882 */ /* 0x000fe20000000000 */
[----:B------:R-:W-:Y:S02]  /*01c0*/  UMOV UR6, 0x8 ;  /* 0x0000000800067882 */ /* 0x000fe40000000000 */
[----:B------:R-:W-:-:S04]  /*01d0*/  UIADD3 UR6, -UR6, 0x100000, URZ ;  /* 0x0010000006067890 */ /* 0x000fc8000fffe13f */
[----:B------:R-:W-:Y:S02]  /*01e0*/  USHF.L.U32 UR7, UR6, 0xb, URZ ;  /* 0x0000000b06077899 */ /* 0x000fe4000800063f */
[----:B------:R-:W-:Y:S02]  /*01f0*/  USHF.L.U32 UR6, UR6, 0x1, URZ ;  /* 0x0000000106067899 */ /* 0x000fe4000800063f */
[----:B0-----:R-:W-:Y:S02]  /*0200*/  ULEA UR8, UR8, UR4, 0x18 ;  /* 0x0000000408087291 */ /* 0x001fe4000f8ec03f */
[----:B------:R-:W-:-:S04]  /*0210*/  UIADD3 UR4, -UR5, 0x100000, URZ ;  /* 0x0010000005047890 */ /* 0x000fc8000fffe13f */
[----:B------:R-:W-:Y:S02]  /*0220*/  USHF.L.U32 UR5, UR4, 0xb, URZ ;  /* 0x0000000b04057899 */ /* 0x000fe4000800063f */
[----:B------:R-:W-:Y:S01]  /*0230*/  USHF.L.U32 UR4, UR4, 0x1, URZ ;  /* 0x0000000104047899 */ /* 0x000fe2000800063f */
[----:B------:R-:W0:Y:S11]  /*0240*/  FENCE.VIEW.ASYNC.S ;  /* 0x00000000000073c6 */ /* 0x000e360000000000 */
[----:B0-----:R0:W1:Y:S01]  /*0250*/  SYNCS.EXCH.64 URZ, [UR8], UR4 ;  /* 0x00000004083f75b2 */ /* 0x0010620008000100 */
[----:B------:R0:W2:Y:S01]  /*0260*/  SYNCS.EXCH.64 URZ, [UR8+0x70], UR6 ;  /* 0x00007006083f75b2 */ /* 0x0000a20008000100 */
[----:B------:R0:W3:Y:S01]  /*0270*/  SYNCS.EXCH.64 URZ, [UR8+0x8], UR4 ;  /* 0x00000804083f75b2 */ /* 0x0000e20008000100 */
[----:B------:R0:W4:Y:S01]  /*0280*/  SYNCS.EXCH.64 URZ, [UR8+0x78], UR6 ;  /* 0x00007806083f75b2 */ /* 0x0001220008000100 */
[----:B------:R0:W0:Y:S01]  /*0290*/  SYNCS.EXCH.64 URZ, [UR8+0x10], UR4 ;  /* 0x00001004083f75b2 */ /* 0x0000220008000100 */
        /* <DEDUP_REMOVED lines=23> */
[----:B-1234-:R-:W-:Y:S01]  /*0410*/  NOP ;  /* 0x0000000000007918 */ /* 0x01efe20000000000 */
.L_x_3:
[----:B0-----:R-:W-:Y:S05]  /*0420*/  BSYNC B0 ;  /* 0x0000000000007941 */ /* 0x001fea0003800000 */
.L_x_2:
[----:B------:R-:W-:Y:S01]  /*0430*/  SHF.R.S32.HI R7, RZ, 0x1f, R18 ;  /* 0x0000001fff077819 */ /* 0x000fe20000011412 */
[----:B------:R-:W0:Y:S01]  /*0440*/  SHFL.IDX PT, R0, R0, RZ, 0x1f ;  /* 0x00001fff00007589 */ /* 0x000e2200000e0000 */
[----:B------:R-:W1:Y:S01]  /*0450*/  S2UR UR8, SR_CTAID.X ;  /* 0x00000000000879c3 */ /* 0x000e620000002500 */
[----:B------:R-:W-:Y:S02]  /*0460*/  ELECT P0, URZ, PT ;  /* 0x00000000003f782f */ /* 0x000fe40003800000 */
[----:B------:R-:W-:Y:S01]  /*0470*/  LEA.HI R7, R7, R18, RZ, 0x7 ;  /* 0x0000001207077211 */ /* 0x000fe200078f38ff */
[----:B------:R-:W2:Y:S01]  /*0480*/  S2R R4, SR_CTAID.Y ;  /* 0x0000000000047919 */ /* 0x000ea20000002600 */
[----:B------:R-:W-:Y:S01]  /*0490*/  SHF.R.S32.HI R8, RZ, 0x1f, R3 ;  /* 0x0000001fff087819 */ /* 0x000fe20000011403 */
[----:B------:R-:W-:Y:S01]  /*04a0*/  ULDC UR4, c[0x0][0x150] ;  /* 0x0000540000047ab9 */ /* 0x000fe20000000800 */
[----:B------:R-:W-:Y:S01]  /*04b0*/  LOP3.LUT R7, R7, 0xffffff80, RZ, 0xc0, !PT ;  /* 0xffffff8007077812 */ /* 0x000fe200078ec0ff */
[----:B------:R-:W-:Y:S01]  /*04c0*/  NOP ;  /* 0x0000000000007918 */ /* 0x000fe20000000000 */
[----:B------:R-:W-:Y:S01]  /*04d0*/  LEA.HI R8, R8, R3, RZ, 0x2 ;  /* 0x0000000308087211 */ /* 0x000fe200078f10ff */
[----:B------:R-:W3:Y:S01]  /*04e0*/  LDC R10, c[0x0][0x144] ;  /* 0x00005100ff0a7b82 */ /* 0x000ee20000000800 */
[----:B------:R-:W-:Y:S01]  /*04f0*/  NOP ;  /* 0x0000000000007918 */ /* 0x000fe20000000000 */
[----:B------:R-:W-:Y:S01]  /*0500*/  IMAD.IADD R6, R18, 0x1, -R7 ;  /* 0x0000000112067824 */ /* 0x000fe200078e0a07 */
[----:B------:R-:W-:Y:S01]  /*0510*/  LOP3.LUT R8, R8, 0x3ffffffc, RZ, 0xc0, !PT ;  /* 0x3ffffffc08087812 */ /* 0x000fe200078ec0ff */
[----:B------:R-:W-:Y:S01]  /*0520*/  IMAD.MOV.U32 R22, RZ, RZ, 0x1 ;  /* 0x00000001ff167424 */ /* 0x000fe200078e00ff */
[----:B------:R-:W-:-:S02]  /*0530*/  ISETP.NE.AND P3, PT, R5, RZ, PT ;  /* 0x000000ff0500720c */ /* 0x000fc40003f65270 */
[----:B------:R-:W-:Y:S01]  /*0540*/  SHF.R.S32.HI R7, RZ, 0x1f, R6 ;  /* 0x0000001fff077819 */ /* 0x000fe20000011406 */
[----:B------:R-:W-:Y:S01]  /*0550*/  IMAD.IADD R8, R3, 0x1, -R8 ;  /* 0x0000000103087824 */ /* 0x000fe200078e0a08 */
[----:B------:R-:W4:Y:S02]  /*0560*/  LDC R12, c[0x0][0x140] ;  /* 0x00005000ff0c7b82 */ /* 0x000f240000000800 */
[----:B------:R-:W-:Y:S02]  /*0570*/  LEA.HI R7, R7, R6, RZ, 0x3 ;  /* 0x0000000607077211 */ /* 0x000fe400078f18ff */
[----:B0-----:R-:W-:Y:S02]  /*0580*/  ISETP.NE.OR P0, PT, R0, RZ, !P0 ;  /* 0x000000ff0000720c */ /* 0x001fe40004705670 */
[--C-:B------:R-:W-:Y:S02]  /*0590*/  SHF.R.S32.HI R0, RZ, 0x3, R7.reuse ;  /* 0x00000003ff007819 */ /* 0x100fe40000011407 */
[----:B------:R-:W-:-:S02]  /*05a0*/  SHF.R.S32.HI R7, RZ, 0x1f, R7 ;  /* 0x0000001fff077819 */ /* 0x000fc40000011407 */
[----:B-1----:R-:W-:Y:S02]  /*05b0*/  I2FP.F32.U32 R9, UR8 ;  /* 0x0000000800097c45 */ /* 0x002fe40008201000 */
[----:B------:R-:W-:-:S03]  /*05c0*/  LEA.HI R7, R7, R0, RZ, 0x2 ;  /* 0x0000000007077211 */ /* 0x000fc600078f10ff */
[----:B------:R-:W-:Y:S01]  /*05d0*/  FMUL R9, R9, UR4 ;  /* 0x0000000409097c20 */ /* 0x000fe20008400000 */
[----:B------:R-:W-:Y:S01]  /*05e0*/  LOP3.LUT R7, R7, 0xfffffffc, RZ, 0xc0, !PT ;  /* 0xfffffffc07077812 */ /* 0x000fe200078ec0ff */
[----:B------:R-:W-:Y:S01]  /*05f0*/  VOTEU.ALL UP0, P0 ;  /* 0x00000000003f7886 */ /* 0x000fe20000000000 */
[----:B--2---:R-:W-:Y:S01]  /*0600*/  I2FP.F32.U32 R11, R4 ;  /* 0x00000004000b7245 */ /* 0x004fe20000201000 */
[----:B------:R-:W-:Y:S01]  /*0610*/  ULDC UR4, c[0x0][0x154] ;  /* 0x0000550000047ab9 */ /* 0x000fe20000000800 */
[----:B------:R-:W-:Y:S01]  /*0620*/  VOTEU.ALL UP1, P0 ;  /* 0x00000000003f7886 */ /* 0x000fe20000020000 */
[----:B------:R-:W-:Y:S01]  /*0630*/  IMAD.IADD R7, R0, 0x1, -R7 ;  /* 0x0000000100077824 */ /* 0x000fe200078e0a07 */
[----:B------:R-:W0:Y:S01]  /*0640*/  F2I.U32.TRUNC.NTZ R9, R9 ;  /* 0x0000000900097305 */ /* 0x000e22000020f000 */
[----:B------:R-:W1:Y:S01]  /*0650*/  @!UP0 S2UR UR7, SR_CgaCtaId ;  /* 0x00000000000789c3 */ /* 0x000e620000008800 */
[----:B------:R-:W-:Y:S01]  /*0660*/  FMUL R11, R11, UR4 ;  /* 0x000000040b0b7c20 */ /* 0x000fe20008400000 */
[----:B------:R-:W-:Y:S01]  /*0670*/  IMAD R8, R8, 0x4, R7 ;  /* 0x0000000408087824 */ /* 0x000fe200078e0207 */
[----:B------:R-:W-:Y:S01]  /*0680*/  UMOV UR4, 0x20 ;  /* 0x0000002000047882 */ /* 0x000fe20000000000 */
[----:B------:R-:W-:Y:S01]  /*0690*/  @!UP0 UMOV UR6, 0x400 ;  /* 0x0000040000068882 */ /* 0x000fe20000000000 */
[----:B------:R-:W-:-:S04]  /*06a0*/  @!UP0 UIADD3 UR4, -UR4, 0x100000, URZ ;  /* 0x0010000004048890 */ /* 0x000fc8000fffe13f */
[----:B------:R-:W-:Y:S02]  /*06b0*/  @!UP0 USHF.L.U32 UR5, UR4, 0xb, URZ ;  /* 0x0000000b04058899 */ /* 0x000fe4000800063f */
[----:B------:R-:W-:Y:S01]  /*06c0*/  @!UP0 USHF.L.U32 UR4, UR4, 0x1, URZ ;  /* 0x0000000104048899 */ /* 0x000fe2000800063f */
[----:B------:R-:W-:Y:S01]  /*06d0*/  IMAD.SHL.U32 R23, R8, 0x4, RZ ;  /* 0x0000000408177824 */ /* 0x000fe200078e00ff */
[----:B------:R-:W-:Y:S01]  /*06e0*/  SHF.R.S32.HI R3, RZ, 0x1f, R8 ;  /* 0x0000001fff037819 */ /* 0x000fe20000011408 */
[----:B------:R-:W2:Y:S01]  /*06f0*/  F2I.U32.TRUNC.NTZ R11, R11 ;  /* 0x0000000b000b7305 */ /* 0x000ea2000020f000 */
[----:B----4-:R-:W-:Y:S02]  /*0700*/  ISETP.EQ.U32.AND P2, PT, R12, 0x1, PT ;  /* 0x000000010c00780c */ /* 0x010fe40003f42070 */
[----:B------:R-:W-:Y:S02]  /*0710*/  LEA.HI R0, R3, R8, RZ, 0x2 ;  /* 0x0000000803007211 */ /* 0x000fe400078f10ff */
[----:B------:R-:W-:Y:S01]  /*0720*/  LOP3.LUT R23, R8, 0xc, R23, 0x78, !PT ;  /* 0x0000000c08177812 */ /* 0x000fe200078e7817 */
[----:B0-----:R-:W-:Y:S01]  /*0730*/  IMAD.MOV R7, RZ, RZ, -R9 ;  /* 0x000000ffff077224 */ /* 0x001fe200078e0a09 */
[----:B------:R-:W-:-:S03]  /*0740*/  LOP3.LUT R9, R0, 0xfffffffc, RZ, 0xc0, !PT ;  /* 0xfffffffc00097812 */ /* 0x000fc600078ec0ff */
[----:B---3--:R-:W-:Y:S02]  /*0750*/  IMAD R3, R10, R7, UR8 ;  /* 0x000000080a037e24 */ /* 0x008fe4000f8e0207 */
[----:B------:R-:W-:Y:S01]  /*0760*/  IMAD.IADD R0, R8, 0x1, -R9 ;  /* 0x0000000108007824 */ /* 0x000fe200078e0a09 */
[----:B------:R-:W0:Y:S01]  /*0770*/  LDC R7, c[0x0][0x148] ;  /* 0x00005200ff077b82 */ /* 0x000e220000000800 */
[----:B------:R-:W-:Y:S01]  /*0780*/  SHF.R.S32.HI R9, RZ, 0x1f, R2 ;  /* 0x0000001fff097819 */ /* 0x000fe20000011402 */
[----:B--2---:R-:W-:Y:S01]  /*0790*/  IMAD.MOV R24, RZ, RZ, -R11 ;  /* 0x000000ffff187224 */ /* 0x004fe200078e0a0b */
[----:B-1----:R-:W-:Y:S01]  /*07a0*/  @!UP0 ULEA UR6, UR7, UR6, 0x18 ;  /* 0x0000000607068291 */ /* 0x002fe2000f8ec03f */
[----:B------:R-:W-:Y:S01]  /*07b0*/  ISETP.NE.AND P4, PT, R0, R3, PT ;  /* 0x000000030000720c */ /* 0x000fe20003f85270 */
[----:B------:R-:W-:Y:S01]  /*07c0*/  VOTEU.ALL UP0, P0 ;  /* 0x00000000003f7886 */ /* 0x000fe20000000000 */
[----:B------:R-:W-:Y:S02]  /*07d0*/  LEA.HI R9, R9, R2, RZ, 0x2 ;  /* 0x0000000209097211 */ /* 0x000fe400078f10ff */
[----:B------:R-:W-:Y:S01]  /*07e0*/  LOP3.LUT P0, RZ, R6, 0x7, RZ, 0xc0, !PT ;  /* 0x0000000706ff7812 */ /* 0x000fe2000780c0ff */
[----:B------:R-:W-:Y:S01]  /*07f0*/  VIADD R6, R5, 0xffffffff ;  /* 0xffffffff05067836 */ /* 0x000fe20000000000 */
[----:B------:R-:W-:-:S02]  /*0800*/  LOP3.LUT R9, R9, 0xfffffffc, RZ, 0xc0, !PT ;  /* 0xfffffffc09097812 */ /* 0x000fc400078ec0ff */
[----:B------:R-:W-:Y:S02]  /*0810*/  ISETP.LT.U32.AND P0, PT, R23, 0x4, !P0 ;  /* 0x000000041700780c */ /* 0x000fe40004701070 */
[----:B------:R-:W-:Y:S01]  /*0820*/  ISETP.GE.U32.AND P6, PT, R6, 0x2, PT ;  /* 0x000000020600780c */ /* 0x000fe20003fc6070 */
[----:B------:R-:W-:Y:S01]  /*0830*/  IMAD.IADD R0, R2, 0x1, -R9 ;  /* 0x0000000102007824 */ /* 0x000fe200078e0a09 */
[----:B------:R-:W1:Y:S02]  /*0840*/  FENCE.VIEW.ASYNC.S ;  /* 0x00000000000073c6 */ /* 0x000e640000000000 */
[----:B-1----:R1:W2:Y:S01]  /*0850*/  @!UP0 SYNCS.EXCH.64 URZ, [UR6+0xf0], UR4 ;  /* 0x0000f004063f85b2 */ /* 0x0022a20008000100 */
[----:B------:R-:W-:Y:S02]  /*0860*/  @P4 SHF.R.S32.HI R2, RZ, 0x1f, R23 ;  /* 0x0000001fff024819 */ /* 0x000fe40000011417 */
[----:B------:R-:W-:Y:S02]  /*0870*/  ISETP.NE.AND P1, PT, R0, 0x3, PT ;  /* 0x000000030000780c */ /* 0x000fe40003f25270 */
[----:B------:R-:W-:Y:S01]  /*0880*/  @P4 LEA.HI R2, R2, R23, RZ, 0x2 ;  /* 0x0000001702024211 */ /* 0x000fe200078f10ff */
[----:B0-----:R-:W-:Y:S01]  /*0890*/  IMAD R9, R7, R24, R4 ;  /* 0x0000001807097224 */ /* 0x001fe200078e0204 */
[----:B------:R-:W-:-:S02]  /*08a0*/  ISETP.EQ.OR P1, PT, R0, RZ, !P1 ;  /* 0x000000ff0000720c */ /* 0x000fc40004f22670 */
[----:B------:R-:W-:Y:S02]  /*08b0*/  @P4 SHF.R.S32.HI R2, RZ, 0x2, R2 ;  /* 0x00000002ff024819 */ /* 0x000fe40000011402 */
[----:B------:R-:W-:Y:S02]  /*08c0*/  ISETP.EQ.AND P1, PT, R5, RZ, P1 ;  /* 0x000000ff0500720c */ /* 0x000fe40000f22270 */
[----:B------:R-:W-:Y:S01]  /*08d0*/  @P4 ISETP.NE.AND P5, PT, R2, R9, PT ;  /* 0x000000090200420c */ /* 0x000fe20003fa5270 */
[----:B------:R1:W0:Y:S01]  /*08e0*/  @!UP1 SYNCS.EXCH.64 URZ, [UR6+0xf8], UR4 ;  /* 0x0000f804063f95b2 */ /* 0x0002220008000100 */
[----:B------:R-:W-:Y:S01]  /*08f0*/  SEL R9, RZ, 0x1, !P0 ;  /* 0x00000001ff097807 */ /* 0x000fe20004000000 */
[----:B------:R-:W-:Y:S01]  /*0900*/  NOP ;  /* 0x0000000000007918 */ /* 0x000fe20000000000 */
[----:B------:R-:W-:Y:S02]  /*0910*/  @P4 SEL R22, RZ, 0x1, P5 ;  /* 0x00000001ff164807 */ /* 0x000fe40002800000 */
[----:B------:R-:W-:-:S02]  /*0920*/  SEL R19, RZ, 0x1, !P1 ;  /* 0x00000001ff137807 */ /* 0x000fc40004800000 */
[----:B------:R-:W-:Y:S02]  /*0930*/  LOP3.LUT R22, R22, R9, RZ, 0xc0, !PT ;  /* 0x0000000916167212 */ /* 0x000fe400078ec0ff */
[----:B------:R-:W-:Y:S01]  /*0940*/  SEL R19, R19, 0x2, P6 ;  /* 0x0000000213137807 */ /* 0x000fe20003000000 */
[----:B-12---:R-:W-:Y:S06]  /*0950*/  @!P2 BRA `(.L_x_4) ;  /* 0x000000000008a947 */ /* 0x006fec0003800000 */
[----:B0-----:R-:W-:Y:S01]  /*0960*/  UCGABAR_ARV ;  /* 0x00000000000079c7 */ /* 0x001fe20008000000 */
[----:B------:R-:W-:Y:S05]  /*0970*/  BRA `(.L_x_5) ;  /* 0x0000000000047947 */ /* 0x000fea0003800000 */
.L_x_4:
[----:B0-----:R-:W-:Y:S01]  /*0980*/  NOP ;  /* 0x0000000000007918 */ /* 0x001fe20000000000 */
.L_x_5:
[----:B------:R-:W0:Y:S01]  /*0990*/  LDC R2, c[0x0][0x65c] ;  /* 0x00019700ff027b82 */ /* 0x000e220000000800 */
[----:B------:R-:W-:Y:S02]  /*09a0*/  IMAD.U32 R8, RZ, RZ, UR8 ;  /* 0x00000008ff087e24 */ /* 0x000fe4000f8e00ff */
[----:B------:R-:W-:Y:S01]  /*09b0*/  IMAD.MOV.U32 R9, RZ, RZ, RZ ;  /* 0x000000ffff097224 */ /* 0x000fe200078e00ff */
[----:B0-----:R-:W-:-:S04]  /*09c0*/  ISETP.NE.AND P1, PT, R2, 0x1, PT ;  /* 0x000000010200780c */ /* 0x001fc80003f25270 */
[----:B------:R-:W-:-:S09]  /*09d0*/  P2R R5, PR, RZ, 0x2 ;  /* 0x00000002ff057803 */ /* 0x000fd20000000000 */
[----:B------:R-:W0:Y:S01]  /*09e0*/  @P1 LDC R17, c[0x0][0x10] ;  /* 0x00000400ff111b82 */ /* 0x000e220000000800 */
[----:B------:R-:W-:Y:S02]  /*09f0*/  @P1 IMAD.MOV.U32 R5, RZ, RZ, RZ ;  /* 0x000000ffff051224 */ /* 0x000fe400078e00ff */
[----:B------:R-:W-:-:S05]  /*0a00*/  @P1 IMAD.MOV.U32 R13, RZ, RZ, RZ ;  /* 0x000000ffff0d1224 */ /* 0x000fca00078e00ff */
[----:B------:R-:W1:Y:S01]  /*0a10*/  @!P1 LDC R11, c[0x0][0xc] ;  /* 0x00000300ff0b9b82 */ /* 0x000e620000000800 */
[----:B0-----:R-:W-:-:S04]  /*0a20*/  @P1 IMAD.WIDE.U32 R16, R17, UR8, R4 ;  /* 0x0000000811101c25 */ /* 0x001fc8000f8e0004 */
[----:B------:R-:W-:Y:S02]  /*0a30*/  @P1 IMAD.IADD R17, R17, 0x1, R13 ;  /* 0x0000000111111824 */ /* 0x000fe400078e020d */
[----:B-1----:R-:W-:-:S04]  /*0a40*/  @!P1 IMAD.WIDE.U32 R8, R4, R11, R8 ;  /* 0x0000000b04089225 */ /* 0x002fc800078e0008 */
[----:B------:R-:W-:Y:S02]  /*0a50*/  @!P1 IMAD.MOV.U32 R16, RZ, RZ, R8 ;  /* 0x000000ffff109224 */ /* 0x000fe400078e0008 */
[----:B------:R-:W-:Y:S01]  /*0a60*/  @!P1 IMAD.MOV.U32 R17, RZ, RZ, R9 ;  /* 0x000000ffff119224 */ /* 0x000fe200078e0009 */
[----:B------:R-:W-:Y:S06]  /*0a70*/  @!P2 BRA `(.L_x_6) ;  /* 0x00000000000ca947 */ /* 0x000fec0003800000 */
[----:B------:R-:W-:Y:S01]  /*0a80*/  UCGABAR_WAIT ;  /* 0x0000000000007dc7 */ /* 0x000fe20008000000 */
[----:B------:R-:W-:Y:S01]  /*0a90*/  CCTL.IVALL ;  /* 0x00000000ff00798f */ /* 0x000fe20002000000 */
[----:B------:R-:W-:Y:S05]  /*0aa0*/  BRA `(.L_x_7) ;  /* 0x0000000000047947 */ /* 0x000fea0003800000 */
.L_x_6:
[----:B------:R-:W-:Y:S06]  /*0ab0*/  BAR.SYNC.DEFER_BLOCKING 0x0 ;  /* 0x0000000000007b1d */ /* 0x000fec0000010000 */
.L_x_7:
[----:B------:R-:W-:Y:S05]  /*0ac0*/  @!P3 BRA `(.L_x_8) ;  /* 0x0000005c0024b947 */ /* 0x000fea0003800000 */
[----:B------:R-:W-:-:S13]  /*0ad0*/  ISETP.GT.U32.AND P0, PT, R6, 0x1, PT ;  /* 0x000000010600780c */ /* 0x000fda0003f04070 */
[----:B------:R-:W-:Y:S05]  /*0ae0*/  @P0 EXIT ;  /* 0x000000000000094d */ /* 0x000fea0003800000 */
[----:B------:R-:W-:Y:S01]  /*0af0*/  ULDC.64 UR4, c[0x0][0x650] ;  /* 0x0001940000047ab9 */ /* 0x000fe20000000a00 */
[----:B------:R-:W-:Y:S01]  /*0b00*/  PRMT R0, RZ, 0x7610, R0 ;  /* 0x00007610ff007816 */ /* 0x000fe20000000000 */
[----:B------:R-:W-:Y:S01]  /*0b10*/  IMAD.MOV.U32 R92, RZ, RZ, -0x1 ;  /* 0xffffffffff5c7424 */ /* 0x000fe200078e00ff */
[----:B------:R-:W-:Y:S01]  /*0b20*/  ISETP.GE.U32.AND P0, PT, R16, UR4, PT ;  /* 0x0000000410007c0c */ /* 0x000fe2000bf06070 */
[----:B------:R-:W-:Y:S02]  /*0b30*/  IMAD.MOV.U32 R93, RZ, RZ, -0x1 ;  /* 0xffffffffff5d7424 */ /* 0x000fe400078e00ff */
[----:B------:R-:W-:Y:S01]  /*0b40*/  IMAD.MOV.U32 R91, RZ, RZ, -0x1 ;  /* 0xffffffffff5b7424 */ /* 0x000fe200078e00ff */
[----:B------:R-:W-:-:S13]  /*0b50*/  ISETP.GE.U32.AND.EX P0, PT, R17, UR5, PT, P0 ;  /* 0x0000000511007c0c */ /* 0x000fda000bf06100 */
[----:B------:R-:W-:Y:S05]  /*0b60*/  @P0 BRA `(.L_x_9) ;  /* 0x0000000400280947 */ /* 0x000fea0003800000 */
[----:B------:R-:W0:Y:S01]  /*0b70*/  LDC.64 R20, c[0x0][0x628] ;  /* 0x00018a00ff147b82 */ /* 0x000e220000000a00 */
[----:B------:R-:W-:Y:S02]  /*0b80*/  IMAD.MOV.U32 R8, RZ, RZ, R16 ;  /* 0x000000ffff087224 */ /* 0x000fe400078e0010 */
[----:B------:R-:W-:-:S05]  /*0b90*/  IMAD.MOV.U32 R9, RZ, RZ, R17 ;  /* 0x000000ffff097224 */ /* 0x000fca00078e0011 */
[----:B------:R-:W1:Y:S08]  /*0ba0*/  LDC R0, c[0x0][0x630] ;  /* 0x00018c00ff007b82 */ /* 0x000e700000000800 */
[----:B------:R-:W2:Y:S01]  /*0bb0*/  LDC.64 R26, c[0x0][0x620] ;  /* 0x00018800ff1a7b82 */ /* 0x000ea20000000a00 */
[----:B0-----:R-:W-:-:S04]  /*0bc0*/  ISETP.NE.U32.AND P0, PT, R20, RZ, PT ;  /* 0x000000ff1400720c */ /* 0x001fc80003f05070 */
[----:B------:R-:W-:-:S13]  /*0bd0*/  ISETP.NE.AND.EX P0, PT, R21, RZ, PT, P0 ;  /* 0x000000ff1500720c */ /* 0x000fda0003f05300 */
[----:B-12---:R-:W-:Y:S05]  /*0be0*/  @!P0 BRA `(.L_x_10) ;  /* 0x0000000000288947 */ /* 0x006fea0003800000 */
[----:B------:R-:W0:Y:S02]  /*0bf0*/  LDC R13, c[0x0][0x634] ;  /* 0x00018d00ff0d7b82 */ /* 0x000e240000000800 */
[----:B0-----:R-:W-:-:S05]  /*0c00*/  IADD3 R13, P0, R16, R13, RZ ;  /* 0x0000000d100d7210 */ /* 0x001fca0007f1e0ff */
[----:B------:R-:W-:-:S04]  /*0c10*/  IMAD.X R15, RZ, RZ, R17, P0 ;  /* 0x000000ffff0f7224 */ /* 0x000fc800000e0611 */
[----:B------:R-:W-:-:S04]  /*0c20*/  IMAD.WIDE.U32 R8, R15, R20, RZ ;  /* 0x000000140f087225 */ /* 0x000fc800078e00ff */
[----:B------:R-:W-:-:S04]  /*0c30*/  IMAD.WIDE.U32 R10, P0, R13, R21, R8 ;  /* 0x000000150d0a7225 */ /* 0x000fc80007800008 */
[----:B------:R-:W-:-:S04]  /*0c40*/  IMAD.WIDE.U32 R8, R13, R20, RZ ;  /* 0x000000140d087225 */ /* 0x000fc800078e00ff */
[----:B------:R-:W-:Y:S01]  /*0c50*/  IMAD.X R13, RZ, RZ, RZ, P0 ;  /* 0x000000ffff0d7224 */ /* 0x000fe200000e06ff */
[----:B------:R-:W-:Y:S01]  /*0c60*/  IADD3 RZ, P0, R9, R10, RZ ;  /* 0x0000000a09ff7210 */ /* 0x000fe20007f1e0ff */
[----:B------:R-:W-:-:S04]  /*0c70*/  IMAD.MOV.U32 R12, RZ, RZ, R11 ;  /* 0x000000ffff0c7224 */ /* 0x000fc800078e000b */
[----:B------:R-:W-:-:S08]  /*0c80*/  IMAD.WIDE.U32.X R8, R15, R21, R12, P0 ;  /* 0x000000150f087225 */ /* 0x000fd000000e040c */
.L_x_10:
[----:B------:R-:W0:Y:S01]  /*0c90*/  LDC.64 R20, c[0x0][0x640] ;  /* 0x00019000ff147b82 */ /* 0x000e220000000a00 */
[--C-:B------:R-:W-:Y:S01]  /*0ca0*/  SHF.R.U64 R91, R8, R0, R9.reuse ;  /* 0x00000000085b7219 */ /* 0x100fe20000001209 */
[----:B------:R-:W-:Y:S01]  /*0cb0*/  IMAD R28, R7, R24, R4 ;  /* 0x00000018071c7224 */ /* 0x000fe200078e0204 */
[----:B------:R-:W-:Y:S01]  /*0cc0*/  SHF.R.U32.HI R0, RZ, R0, R9 ;  /* 0x00000000ff007219 */ /* 0x000fe20000011609 */
[----:B------:R-:W-:Y:S01]  /*0cd0*/  IMAD.MOV.U32 R25, RZ, RZ, 0x1 ;  /* 0x00000001ff197424 */ /* 0x000fe200078e00ff */
[----:B------:R-:W-:-:S03]  /*0ce0*/  IADD3 R5, P0, RZ, -R91, RZ ;  /* 0x8000005bff057210 */ /* 0x000fc60007f1e0ff */
[----:B------:R-:W1:Y:S02]  /*0cf0*/  LDC R6, c[0x0][0x618] ;  /* 0x00018600ff067b82 */ /* 0x000e640000000800 */
[----:B------:R-:W-:-:S04]  /*0d00*/  IMAD.X R9, RZ, RZ, ~R0, P0 ;  /* 0x000000ffff097224 */ /* 0x000fc800000e0e00 */
[-C--:B------:R-:W-:Y:S02]  /*0d10*/  IMAD R0, R9, R26.reuse, RZ ;  /* 0x0000001a09007224 */ /* 0x080fe400078e02ff */
[----:B------:R-:W2:Y:S01]  /*0d20*/  LDC R11, c[0x0][0x608] ;  /* 0x00018200ff0b7b82 */ /* 0x000ea20000000800 */
[----:B------:R-:W-:-:S04]  /*0d30*/  IMAD.WIDE.U32 R8, R5, R26, R16 ;  /* 0x0000001a05087225 */ /* 0x000fc800078e0010 */
[----:B------:R-:W-:-:S03]  /*0d40*/  IMAD R5, R5, R27, R0 ;  /* 0x0000001b05057224 */ /* 0x000fc600078e0200 */
[----:B------:R-:W3:Y:S01]  /*0d50*/  LDC R12, c[0x0][0x658] ;  /* 0x00019600ff0c7b82 */ /* 0x000ee20000000800 */
[----:B0-----:R-:W-:Y:S01]  /*0d60*/  ISETP.NE.U32.AND P0, PT, R20, RZ, PT ;  /* 0x000000ff1400720c */ /* 0x001fe20003f05070 */
[----:B------:R-:W-:Y:S02]  /*0d70*/  IMAD.IADD R5, R9, 0x1, R5 ;  /* 0x0000000109057824 */ /* 0x000fe400078e0205 */
[----:B------:R-:W-:Y:S01]  /*0d80*/  IMAD.MOV.U32 R9, RZ, RZ, -0x1 ;  /* 0xffffffffff097424 */ /* 0x000fe200078e00ff */
[----:B------:R-:W-:-:S03]  /*0d90*/  ISETP.NE.AND.EX P0, PT, R21, RZ, PT, P0 ;  /* 0x000000ff1500720c */ /* 0x000fc60003f05300 */
[----:B------:R-:W0:Y:S01]  /*0da0*/  LDC R15, c[0x0][0x600] ;  /* 0x00018000ff0f7b82 */ /* 0x000e220000000800 */
[-CC-:B-1----:R-:W-:Y:S02]  /*0db0*/  SHF.R.U64 R13, R8, R6.reuse, R5.reuse ;  /* 0x00000006080d7219 */ /* 0x182fe40000001205 */
[----:B------:R-:W-:-:S05]  /*0dc0*/  SHF.R.U32.HI R0, RZ, R6, R5 ;  /* 0x00000006ff007219 */ /* 0x000fca0000011605 */
[----:B------:R-:W1:Y:S01]  /*0dd0*/  LDC R14, c[0x0][0x648] ;  /* 0x00019200ff0e7b82 */ /* 0x000e620000000800 */
[-CC-:B--2---:R-:W-:Y:S02]  /*0de0*/  SHF.R.U64 R29, R13, R11.reuse, R0.reuse ;  /* 0x0000000b0d1d7219 */ /* 0x184fe40000001200 */
[----:B------:R-:W-:-:S05]  /*0df0*/  SHF.R.U32.HI R5, RZ, R11, R0 ;  /* 0x0000000bff057219 */ /* 0x000fca0000011600 */
[----:B------:R-:W2:Y:S01]  /*0e00*/  LDC R26, c[0x0][0x638] ;  /* 0x00018e00ff1a7b82 */ /* 0x000ea20000000800 */
[-CC-:B---3--:R-:W-:Y:S02]  /*0e10*/  SHF.R.U64 R24, R29, R12.reuse, R5.reuse ;  /* 0x0000000c1d187219 */ /* 0x188fe40000001205 */
[-C--:B------:R-:W-:Y:S02]  /*0e20*/  SHF.L.U32 R0, R9, R12.reuse, RZ ;  /* 0x0000000c09007219 */ /* 0x080fe400000006ff */
[----:B------:R-:W-:Y:S01]  /*0e30*/  SHF.R.U32.HI R5, RZ, R12, R5 ;  /* 0x0000000cff057219 */ /* 0x000fe20000011605 */
[----:B------:R-:W-:Y:S01]  /*0e40*/  IMAD.MOV.U32 R4, RZ, RZ, R24 ;  /* 0x000000ffff047224 */ /* 0x000fe200078e0018 */
[----:B------:R-:W-:Y:S01]  /*0e50*/  LOP3.LUT R10, RZ, R0, RZ, 0x33, !PT ;  /* 0x00000000ff0a7212 */ /* 0x000fe200078e33ff */
[----:B------:R-:W3:Y:S01]  /*0e60*/  LDC R27, c[0x0][0x610] ;  /* 0x00018400ff1b7b82 */ /* 0x000ee20000000800 */
[----:B------:R-:W-:Y:S05]  /*0e70*/  @!P0 BRA `(.L_x_11) ;  /* 0x0000000000288947 */ /* 0x000fea0003800000 */
[----:B------:R-:W4:Y:S02]  /*0e80*/  LDC R9, c[0x0][0x64c] ;  /* 0x00019300ff097b82 */ /* 0x000f240000000800 */
[----:B----4-:R-:W-:-:S05]  /*0e90*/  IADD3 R9, P0, R24, R9, RZ ;  /* 0x0000000918097210 */ /* 0x010fca0007f1e0ff */
        /* <DEDUP_REMOVED lines=8> */
.L_x_11:
[----:B-1----:R-:W-:Y:S01]  /*0f20*/  SHF.R.U64 R4, R4, R14, R5 ;  /* 0x0000000e04047219 */ /* 0x002fe20000001205 */
[----:B0-----:R-:W-:Y:S01]  /*0f30*/  VIADD R6, R15, 0xffffffff ;  /* 0xffffffff0f067836 */ /* 0x001fe20000000000 */
[----:B------:R-:W-:Y:S02]  /*0f40*/  SHF.L.U32 R0, R25, R12, RZ ;  /* 0x0000000c19007219 */ /* 0x000fe400000006ff */
[----:B------:R-:W-:Y:S01]  /*0f50*/  LOP3.LUT R5, R29, R10, RZ, 0xc0, !PT ;  /* 0x0000000a1d057212 */ /* 0x000fe200078ec0ff */
[----:B------:R-:W-:Y:S01]  /*0f60*/  IMAD.MOV R7, RZ, RZ, -R4 ;  /* 0x000000ffff077224 */ /* 0x000fe200078e0a04 */
[----:B------:R-:W-:Y:S02]  /*0f70*/  SEL R3, R3, R28, !P1 ;  /* 0x0000001c03037207 */ /* 0x000fe40004800000 */
[----:B------:R-:W-:Y:S01]  /*0f80*/  LOP3.LUT R6, R13, R6, RZ, 0xc0, !PT ;  /* 0x000000060d067212 */ /* 0x000fe200078ec0ff */
[----:B------:R-:W-:Y:S02]  /*0f90*/  IMAD R4, R0, R4, R5 ;  /* 0x0000000400047224 */ /* 0x000fe400078e0205 */
[----:B--2---:R-:W-:-:S02]  /*0fa0*/  IMAD R0, R7, R26, R24 ;  /* 0x0000001a07007224 */ /* 0x004fc400078e0218 */
[----:B---3--:R-:W-:Y:S02]  /*0fb0*/  IMAD R3, R4, R27, R3 ;  /* 0x0000001b04037224 */ /* 0x008fe400078e0203 */
[----:B------:R-:W-:Y:S02]  /*0fc0*/  IMAD R92, R0, R15, R6 ;  /* 0x0000000f005c7224 */ /* 0x000fe400078e0206 */
[----:B------:R-:W-:-:S03]  /*0fd0*/  IMAD.MOV.U32 R4, RZ, RZ, 0x1 ;  /* 0x00000001ff047424 */ /* 0x000fc600078e00ff */
[----:B------:R-:W-:Y:S02]  /*0fe0*/  SEL R93, R92, R3, !P1 ;  /* 0x000000035c5d7207 */ /* 0x000fe40004800000 */
[----:B------:R-:W-:Y:S02]  /*0ff0*/  PRMT R0, R4, 0x7610, R0 ;  /* 0x0000761004007816 */ /* 0x000fe40000000000 */
[----:B------:R-:W-:-:S07]  /*1000*/  SEL R92, R3, R92, !P1 ;  /* 0x0000005c035c7207 */ /* 0x000fce0004800000 */
.L_x_9:
[----:B------:R-:W-:-:S08]  /*1010*/  NOP ;  /* 0x0000000000007918 */ /* 0x000fd00000000000 */
[----:B------:R-:W0:Y:S02]  /*1020*/  USETMAXREG.TRY_ALLOC.CTAPOOL UP0, 0xe8 ;  /* 0x000000e8000079c8 */ /* 0x000e240008000600 */
[----:B0-----:R-:W-:-:S13]  /*1030*/  PLOP3.LUT P0, PT, PT, PT, UP0, 0x80, 0x0 ;  /* 0x000000000000781c */ /* 0x001fda0003f0f008 */
[----:B------:R-:W-:Y:S05]  /*1040*/  @!P0 BRA `(.L_x_9) ;  /* 0xfffffffc00f08947 */ /* 0x000fea000383ffff */
[----:B------:R-:W-:Y:S01]  /*1050*/  ULDC.64 UR4, c[0x0][0x598] ;  /* 0x0001660000047ab9 */ /* 0x000fe20000000a00 */
[----:B------:R-:W-:Y:S01]  /*1060*/  ULDC.64 UR36, c[0x0][0x208] ;  /* 0x0000820000247ab9 */ /* 0x000fe20000000a00 */
[----:B------:R-:W-:-:S04]  /*1070*/  ISETP.NE.U32.AND P0, PT, RZ, UR4, PT ;  /* 0x00000004ff007c0c */ /* 0x000fc8000bf05070 */
[----:B------:R-:W-:-:S13]  /*1080*/  ISETP.NE.AND.EX P0, PT, RZ, UR5, PT, P0 ;  /* 0x00000005ff007c0c */ /* 0x000fda000bf05300 */
[----:B------:R-:W-:Y:S05]  /*1090*/  @!P0 BRA `(.L_x_12) ;  /* 0x00000000001c8947 */ /* 0x000fea0003800000 */
[----:B------:R-:W0:Y:S02]  /*10a0*/  LDC.64 R4, c[0x0][0x598] ;  /* 0x00016600ff047b82 */ /* 0x000e240000000a00 */
[----:B0-----:R-:W2:Y:S02]  /*10b0*/  LDG.E.64 R4, desc[UR36][R4.64] ;  /* 0x0000002404047981 */ /* 0x001ea4000c1e1b00 */
[----:B--2---:R-:W-:-:S04]  /*10c0*/  ISETP.NE.U32.AND P0, PT, R4, RZ, PT ;  /* 0x000000ff0400720c */ /* 0x004fc80003f05070 */
[----:B------:R-:W-:-:S13]  /*10d0*/  ISETP.NE.AND.EX P0, PT, R5, RZ, PT, P0 ;  /* 0x000000ff0500720c */ /* 0x000fda0003f05300 */
[----:B------:R-:W-:Y:S05]  /*10e0*/  @!P0 BRA `(.L_x_12) ;  /* 0x0000000000088947 */ /* 0x000fea0003800000 */
[----:B------:R0:W5:Y:S01]  /*10f0*/  LD.E R88, desc[UR36][R4.64] ;  /* 0x0000002404587980 */ /* 0x000162000c101900 */
[----:B------:R-:W-:Y:S05]  /*1100*/  BRA `(.L_x_13) ;  /* 0x0000000000247947 */ /* 0x000fea0003800000 */
.L_x_12:
[----:B------:R-:W-:Y:S02]  /*1110*/  ULDC.64 UR4, c[0x0][0x588] ;  /* 0x0001620000047ab9 */ /* 0x000fe40000000a00 */
[----:B------:R-:W-:-:S04]  /*1120*/  ISETP.NE.U32.AND P0, PT, RZ, UR4, PT ;  /* 0x00000004ff007c0c */ /* 0x000fc8000bf05070 */
[----:B------:R-:W-:-:S13]  /*1130*/  ISETP.NE.AND.EX P0, PT, RZ, UR5, PT, P0 ;  /* 0x00000005ff007c0c */ /* 0x000fda000bf05300 */
[----:B------:R-:W-:Y:S05]  /*1140*/  @!P0 BRA `(.L_x_14) ;  /* 0x00000000000c8947 */ /* 0x000fea0003800000 */
[----:B------:R-:W0:Y:S02]  /*1150*/  LDC.64 R88, c[0x0][0x588] ;  /* 0x00016200ff587b82 */ /* 0x000e240000000a00 */
[----:B0-----:R1:W5:Y:S01]  /*1160*/  LDG.E R88, desc[UR36][R88.64] ;  /* 0x0000002458587981 */ /* 0x001362000c1e1900 */
[----:B------:R-:W-:Y:S05]  /*1170*/  BRA `(.L_x_13) ;  /* 0x0000000000087947 */ /* 0x000fea0003800000 */
.L_x_14:
[----:B------:R-:W-:Y:S02]  /*1180*/  ULDC UR4, c[0x0][0x580] ;  /* 0x0001600000047ab9 */ /* 0x000fe40000000800 */
[----:B------:R-:W-:-:S07]  /*1190*/  IMAD.U32 R88, RZ, RZ, UR4 ;  /* 0x00000004ff587e24 */ /* 0x000fce000f8e00ff */
.L_x_13:
[----:B------:R-:W-:Y:S02]  /*11a0*/  ULDC.64 UR4, c[0x0][0x5a0] ;  /* 0x0001680000047ab9 */ /* 0x000fe40000000a00 */
[----:B------:R-:W-:-:S04]  /*11b0*/  ISETP.NE.U32.AND P0, PT, RZ, UR4, PT ;  /* 0x00000004ff007c0c */ /* 0x000fc8000bf05070 */
[----:B------:R-:W-:-:S13]  /*11c0*/  ISETP.NE.AND.EX P0, PT, RZ, UR5, PT, P0 ;  /* 0x00000005ff007c0c */ /* 0x000fda000bf05300 */
[----:B------:R-:W-:Y:S05]  /*11d0*/  @!P0 BRA `(.L_x_15) ;  /* 0x00000000001c8947 */ /* 0x000fea0003800000 */
[----:B0-----:R-:W0:Y:S02]  /*11e0*/  LDC.64 R4, c[0x0][0x5a0] ;  /* 0x00016800ff047b82 */ /* 0x001e240000000a00 */
[----:B0-----:R-:W2:Y:S02]  /*11f0*/  LDG.E.64 R4, desc[UR36][R4.64] ;  /* 0x0000002404047981 */ /* 0x001ea4000c1e1b00 */
[----:B--2---:R-:W-:-:S04]  /*1200*/  ISETP.NE.U32.AND P0, PT, R4, RZ, PT ;  /* 0x000000ff0400720c */ /* 0x004fc80003f05070 */
[----:B------:R-:W-:-:S13]  /*1210*/  ISETP.NE.AND.EX P0, PT, R5, RZ, PT, P0 ;  /* 0x000000ff0500720c */ /* 0x000fda0003f05300 */
[----:B------:R-:W-:Y:S05]  /*1220*/  @!P0 BRA `(.L_x_15) ;  /* 0x0000000000088947 */ /* 0x000fea0003800000 */
[----:B-1----:R0:W5:Y:S01]  /*1230*/  LD.E R89, desc[UR36][R4.64] ;  /* 0x0000002404597980 */ /* 0x002162000c101900 */
[----:B------:R-:W-:Y:S05]  /*1240*/  BRA `(.L_x_16) ;  /* 0x0000000000247947 */ /* 0x000fea0003800000 */
.L_x_15:
[----:B------:R-:W-:Y:S02]  /*1250*/  ULDC.64 UR4, c[0x0][0x590] ;  /* 0x0001640000047ab9 */ /* 0x000fe40000000a00 */
[----:B------:R-:W-:-:S04]  /*1260*/  ISETP.NE.U32.AND P0, PT, RZ, UR4, PT ;  /* 0x00000004ff007c0c */ /* 0x000fc8000bf05070 */
[----:B------:R-:W-:-:S13]  /*1270*/  ISETP.NE.AND.EX P0, PT, RZ, UR5, PT, P0 ;  /* 0x00000005ff007c0c */ /* 0x000fda000bf05300 */
[----:B------:R-:W-:Y:S05]  /*1280*/  @!P0 BRA `(.L_x_17) ;  /* 0x00000000000c8947 */ /* 0x000fea0003800000 */
[----:B0-----:R-:W1:Y:S02]  /*1290*/  LDC.64 R4, c[0x0][0x590] ;  /* 0x00016400ff047b82 */ /* 0x001e640000000a00 */
[----:B-1----:R1:W5:Y:S01]  /*12a0*/  LDG.E R89, desc[UR36][R4.64] ;  /* 0x0000002404597981 */ /* 0x002362000c1e1900 */
[----:B------:R-:W-:Y:S05]  /*12b0*/  BRA `(.L_x_16) ;  /* 0x0000000000087947 */ /* 0x000fea0003800000 */
.L_x_17:
[----:B------:R-:W-:Y:S02]  /*12c0*/  ULDC UR4, c[0x0][0x584] ;  /* 0x0001610000047ab9 */ /* 0x000fe40000000800 */
[----:B-1----:R-:W-:-:S07]  /*12d0*/  IMAD.U32 R89, RZ, RZ, UR4 ;  /* 0x00000004ff597e24 */ /* 0x002fce000f8e00ff */
.L_x_16:
[----:B------:R-:W-:-:S13]  /*12e0*/  LOP3.LUT P0, RZ, R0, 0xff, RZ, 0xc0, !PT ;  /* 0x000000ff00ff7812 */ /* 0x000fda000780c0ff */
[----:B------:R-:W-:Y:S05]  /*12f0*/  @!P0 EXIT ;  /* 0x000000000000894d */ /* 0x000fea0003800000 */
[----:B------:R-:W-:Y:S01]  /*1300*/  ULDC UR4, c[0x0][0x28c] ;  /* 0x0000a30000047ab9 */ /* 0x000fe20000000800 */
[----:B------:R-:W-:Y:S01]  /*1310*/  LOP3.LUT R90, R19, 0x1, RZ, 0xfc, !PT ;  /* 0x00000001135a7812 */ /* 0x000fe200078efcff */
[----:B------:R-:W-:Y:S01]  /*1320*/  UIADD3 UR4, UR4, 0x1f, URZ ;  /* 0x0000001f04047890 */ /* 0x000fe2000fffe03f */
[----:B------:R-:W-:Y:S01]  /*1330*/  UMOV UR38, URZ ;  /* 0x0000003f00267c82 */ /* 0x000fe20008000000 */
[----:B------:R-:W-:Y:S02]  /*1340*/  UMOV UR39, URZ ;  /* 0x0000003f00277c82 */ /* 0x000fe40008000000 */
[----:B------:R-:W-:-:S04]  /*1350*/  USHF.R.S32.HI UR5, URZ, 0x1f, UR4 ;  /* 0x0000001f3f057899 */ /* 0x000fc80008011404 */
[----:B------:R-:W-:-:S04]  /*1360*/  ULEA.HI UR5, UR5, UR4, URZ, 0x5 ;  /* 0x0000000405057291 */ /* 0x000fc8000f8f283f */
[----:B------:R-:W-:-:S12]  /*1370*/  USHF.R.S32.HI UR40, URZ, 0x5, UR5 ;  /* 0x000000053f287899 */ /* 0x000fd80008011405 */
.L_x_165:
[----:B------:R-:W-:Y:S01]  /*1380*/  LOP3.LUT R0, R18, 0x80, RZ, 0xc0, !PT ;  /* 0x0000008012007812 */ /* 0x000fe200078ec0ff */
[----:B--2---:R-:W2:Y:S01]  /*1390*/  S2UR UR7, SR_CgaCtaId ;  /* 0x00000000000779c3 */ /* 0x004ea20000008800 */
[----:B------:R-:W-:Y:S02]  /*13a0*/  UMOV UR6, 0x400 ;  /* 0x0000040000067882 */ /* 0x000fe40000000000 */
[----:B------:R-:W-:-:S06]  /*13b0*/  SHF.R.U32.HI R0, RZ, 0x7, R0 ;  /* 0x00000007ff007819 */ /* 0x000fcc0000011600 */
[----:B---3--:R-:W3:Y:S01]  /*13c0*/  SHFL.IDX PT, R0, R0, RZ, 0x1f ;  /* 0x00001fff00007589 */ /* 0x008ee200000e0000 */
[----:B--2---:R-:W-:Y:S01]  /*13d0*/  ULEA UR6, UR7, UR6, 0x18 ;  /* 0x0000000607067291 */ /* 0x004fe2000f8ec03f */
[----:B---3--:R-:W-:-:S13]  /*13e0*/  R2UR UR4, R0 ;  /* 0x00000000000472ca */ /* 0x008fda00000e0000 */
[----:B------:R-:W-:-:S04]  /*13f0*/  ULEA.HI UR5, UR4, UR4, URZ, 0x1 ;  /* 0x0000000404057291 */ /* 0x000fc8000f8f083f */
[----:B------:R-:W-:-:S04]  /*1400*/  ULOP3.LUT UR5, UR5, 0xffffe, URZ, 0xc0, !UPT ;  /* 0x000ffffe05057892 */ /* 0x000fc8000f8ec03f */
[----:B------:R-:W-:-:S03]  /*1410*/  UIADD3 UR5, UR4, -UR5, URZ ;  /* 0x8000000504057290 */ /* 0x000fc6000fffe03f */
[----:B------:R-:W-:Y:S01]  /*1420*/  ULDC UR4, c[0x0][0x28c] ;  /* 0x0000a30000047ab9 */ /* 0x000fe20000000800 */
[----:B------:R-:W-:Y:S01]  /*1430*/  ULEA UR5, UR5, UR6, 0xc ;  /* 0x0000000605057291 */ /* 0x000fe2000f8e603f */
[----:B------:R-:W-:-:S03]  /*1440*/  ISETP.LT.AND P0, PT, RZ, UR4, PT ;  /* 0x00000004ff007c0c */ /* 0x000fc6000bf01270 */
[----:B------:R-:W-:-:S04]  /*1450*/  UIADD3 UR5, UR5, 0x200, URZ ;  /* 0x0000020005057890 */ /* 0x000fc8000fffe03f */
[----:B------:R-:W-:-:S04]  /*1460*/  USHF.R.U32.HI UR5, URZ, 0x4, UR5 ;  /* 0x000000043f057899 */ /* 0x000fc80008011605 */
[----:B------:R-:W-:Y:S02]  /*1470*/  ULOP3.LUT UR41, UR5, 0x3fff, URZ, 0xc0, !UPT ;  /* 0x00003fff05297892 */ /* 0x000fe4000f8ec03f */
[----:B01---5:R-:W-:Y:S10]  /*1480*/  @P0 BRA `(.L_x_18) ;  /* 0x0000000000400947 */ /* 0x023ff40003800000 */
[----:B------:R-:W-:Y:S01]  /*1490*/  MOV R0, 0x0 ;  /* 0x0000000000007802 */ /* 0x000fe20000000f00 */
[----:B------:R-:W-:Y:S01]  /*14a0*/  ULDC.64 UR4, c[0x4][0x68] ;  /* 0x01001a0000047ab9 */ /* 0x000fe20000000a00 */
[----:B------:R-:W-:Y:S01]  /*14b0*/  ULDC.64 UR6, c[0x4][0x8] ;  /* 0x0100020000067ab9 */ /* 0x000fe20000000a00 */
[----:B01----:R-:W-:Y:S01]  /*14c0*/  IMAD.U32 R4, RZ, RZ, UR4 ;  /* 0x00000004ff047e24 */ /* 0x003fe2000f8e00ff */
[----:B------:R0:W1:Y:S01]  /*14d0*/  LDC.64 R14, c[0x4][R0] ;  /* 0x01000000000e7b82 */ /* 0x0000620000000a00 */
[----:B------:R-:W-:Y:S01]  /*14e0*/  IMAD.U32 R5, RZ, RZ, UR5 ;  /* 0x00000005ff057e24 */ /* 0x000fe2000f8e00ff */
[----:B------:R-:W-:Y:S01]  /*14f0*/  ULDC.64 UR4, c[0x4][0x70] ;  /* 0x01001c0000047ab9 */ /* 0x000fe20000000a00 */
[----:B------:R-:W-:Y:S02]  /*1500*/  IMAD.U32 R10, RZ, RZ, UR6 ;  /* 0x00000006ff0a7e24 */ /* 0x000fe4000f8e00ff */
[----:B------:R-:W-:Y:S02]  /*1510*/  IMAD.U32 R6, RZ, RZ, UR4 ;  /* 0x00000004ff067e24 */ /* 0x000fe4000f8e00ff */
[----:B------:R-:W-:-:S02]  /*1520*/  IMAD.U32 R7, RZ, RZ, UR5 ;  /* 0x00000005ff077e24 */ /* 0x000fc4000f8e00ff */
[----:B------:R-:W-:Y:S02]  /*1530*/  IMAD.U32 R11, RZ, RZ, UR7 ;  /* 0x00000007ff0b7e24 */ /* 0x000fe4000f8e00ff */
[----:B------:R-:W-:Y:S02]  /*1540*/  IMAD.MOV.U32 R8, RZ, RZ, 0x1e1 ;  /* 0x000001e1ff087424 */ /* 0x000fe400078e00ff */
[----:B------:R-:W-:Y:S02]  /*1550*/  IMAD.MOV.U32 R12, RZ, RZ, 0x1 ;  /* 0x00000001ff0c7424 */ /* 0x000fe400078e00ff */
[----:B0-----:R-:W-:-:S07]  /*1560*/  IMAD.MOV.U32 R13, RZ, RZ, RZ ;  /* 0x000000ffff0d7224 */ /* 0x001fce00078e00ff */
[----:B------:R-:W-:-:S07]  /*1570*/  LEPC R20, `(.L_x_18) ;  /* 0x000000001014794e */ /* 0x000fce0000000000 */
[----:B-1---5:R-:W-:Y:S05]  /*1580*/  CALL.ABS.NOINC R14 ;  /* 0x000000000e007343 */ /* 0x022fea0003c00000 */
.L_x_18:
[----:B------:R-:W-:-:S13]  /*1590*/  ISETP.NE.AND P0, PT, R90, 0x3, PT ;  /* 0x000000035a00780c */ /* 0x000fda0003f05270 */
[----:B------:R-:W-:Y:S05]  /*15a0*/  @!P0 BRA `(.L_x_19) ;  /* 0x0000000000048947 */ /* 0x000fea0003800000 */
[----:B------:R-:W-:Y:S01]  /*15b0*/  BPT.TRAP 0x1 ;  /* 0x000000040000795c */ /* 0x000fe20000300000 */
.L_x_19:
[----:B------:R-:W2:Y:S01]  /*15c0*/  S2UR UR5, SR_CgaCtaId ;  /* 0x00000000000579c3 */ /* 0x000ea20000008800 */
[----:B------:R-:W-:Y:S01]  /*15d0*/  UMOV UR4, 0x400 ;  /* 0x0000040000047882 */ /* 0x000fe20000000000 */
[----:B------:R-:W-:Y:S02]  /*15e0*/  IMAD.U32 R0, RZ, RZ, UR38 ;  /* 0x00000026ff007e24 */ /* 0x000fe4000f8e00ff */
[----:B------:R-:W-:-:S03]  /*15f0*/  IMAD.U32 R3, RZ, RZ, UR39 ;  /* 0x00000027ff037e24 */ /* 0x000fc6000f8e00ff */
[----:B------:R-:W-:Y:S01]  /*1600*/  SHF.L.U32 R0, R0, 0x1f, RZ ;  /* 0x0000001f00007819 */ /* 0x000fe200000006ff */
[----:B--2---:R-:W-:-:S06]  /*1610*/  ULEA UR4, UR5, UR4, 0x18 ;  /* 0x0000000405047291 */ /* 0x004fcc000f8ec03f */
[----:B------:R-:W-:-:S04]  /*1620*/  IMAD.U32 R6, RZ, RZ, UR4 ;  /* 0x00000004ff067e24 */ /* 0x000fc8000f8e00ff */
[----:B------:R-:W-:-:S04]  /*1630*/  IMAD R3, R3, 0x8, R6 ;  /* 0x0000000803037824 */ /* 0x000fc800078e0206 */
[----:B------:R2:W3:Y:S01]  /*1640*/  SYNCS.PHASECHK.TRANS64.TRYWAIT P1, [R3+URZ], R0 ;  /* 0x00000000030075a7 */ /* 0x0004e2000802017f */
[----:B------:R-:W-:Y:S05]  /*1650*/  @!P0 BRA `(.L_x_20) ;  /* 0x0000000000048947 */ /* 0x000fea0003800000 */
[----:B------:R-:W-:Y:S01]  /*1660*/  BPT.TRAP 0x1 ;  /* 0x000000040000795c */ /* 0x000fe20000300000 */
.L_x_20:
[----:B---3--:R-:W-:Y:S05]  /*1670*/  @P1 BRA `(.L_x_21) ;  /* 0x0000000000081947 */ /* 0x008fea0003800000 */
[----:B------:R-:W3:Y:S02]  /*1680*/  SYNCS.PHASECHK.TRANS64.TRYWAIT P1, [R3+URZ], R0 ;  /* 0x00000000030075a7 */ /* 0x000ee4000802017f */
[----:B---3--:R-:W-:Y:S05]  /*1690*/  @!P1 BRA `(.L_x_22) ;  /* 0x0000006c00089947 */ /* 0x008fea0003800000 */
.L_x_21:
[----:B------:R-:W-:-:S04]  /*16a0*/  UISETP.LT.AND UP0, UPT, UR40, 0x1, UPT ;  /* 0x000000012800788c */ /* 0x000fc8000bf01270 */
[----:B------:R-:W-:-:S06]  /*16b0*/  USEL UR4, UR40, 0x1, UP0 ;  /* 0x0000000128047887 */ /* 0x000fcc0008000000 */
[----:B--23--:R-:W-:Y:S01]  /*16c0*/  IMAD.U32 R0, RZ, RZ, UR4 ;  /* 0x00000004ff007e24 */ /* 0x00cfe2000f8e00ff */
[----:B------:R-:W-:Y:S05]  /*16d0*/  WARPSYNC.ALL ;  /* 0x0000000000007948 */ /* 0x000fea0003800000 */
[----:B------:R-:W-:-:S04]  /*16e0*/  IADD3 R0, -R0, UR40, RZ ;  /* 0x0000002800007c10 */ /* 0x000fc8000fffe1ff */
[----:B------:R-:W-:Y:S02]  /*16f0*/  ISETP.GE.AND P1, PT, R0, 0x1, PT ;  /* 0x000000010000780c */ /* 0x000fe40003f26270 */
[----:B------:R-:W-:Y:S01]  /*1700*/  R2UR UR4, R6 ;  /* 0x00000000060472ca */ /* 0x000fe200000e0000 */
[----:B------:R-:W-:Y:S01]  /*1710*/  ULOP3.LUT UR41, UR41, 0x10000, URZ, 0xfc, !UPT ;  /* 0x0001000029297892 */ /* 0x000fe2000f8efc3f */
[----:B------:R-:W-:Y:S01]  /*1720*/  WARPGROUP.ARRIVE ;  /* 0x00000000000079c5 */ /* 0x000fe20000000000 */
[----:B------:R-:W-:Y:S01]  /*1730*/  UMOV UR5, 0x80000020 ;  /* 0x8000002000057882 */ /* 0x000fe20000000000 */
[----:B------:R-:W-:-:S09]  /*1740*/  UMOV UR7, 0x80000020 ;  /* 0x8000002000077882 */ /* 0x000fd20000000000 */
[----:B------:R-:W-:-:S04]  /*1750*/  UIADD3 UR4, UR4, 0x1c200, URZ ;  /* 0x0001c20004047890 */ /* 0x000fc8000fffe03f */
[----:B------:R-:W-:-:S04]  /*1760*/  USHF.R.U32.HI UR4, URZ, 0x4, UR4 ;  /* 0x000000043f047899 */ /* 0x000fc80008011604 */
[----:B------:R-:W-:-:S04]  /*1770*/  ULOP3.LUT UR4, UR4, 0x3fff, URZ, 0xc0, !UPT ;  /* 0x00003fff04047892 */ /* 0x000fc8000f8ec03f */
[----:B------:R-:W-:Y:S02]  /*1780*/  ULOP3.LUT UR9, UR4, 0x10000, URZ, 0xfc, !UPT ;  /* 0x0001000004097892 */ /* 0x000fe4000f8efc3f */
[----:B------:R-:W-:Y:S02]  /*1790*/  ULEA UR4, UR39, UR41, 0x9 ;  /* 0x0000002927047291 */ /* 0x000fe4000f8e483f */
[----:B------:R-:W-:-:S09]  /*17a0*/  ULEA UR6, UR39, UR9, 0x9 ;  /* 0x0000000927067291 */ /* 0x000fd2000f8e483f */
[----:B------:R-:W-:Y:S01]  /*17b0*/  HGMMA.64x128x16.F32.BF16 R24, gdesc[UR4], RZ, !UPT, gsb0 ;  /* 0x01e00000041879f0 */ /* 0x000fe2000c0018ff */
[----:B------:R-:W-:Y:S02]  /*17c0*/  UIADD3 UR4, UR4, 0x2, URZ ;  /* 0x0000000204047890 */ /* 0x000fe4000fffe03f */
[----:B------:R-:W-:Y:S01]  /*17d0*/  UIADD3 UR6, UR6, 0x2, URZ ;  /* 0x0000000206067890 */ /* 0x000fe2000fffe03f */
[----:B------:R-:W-:Y:S01]  /*17e0*/  UMOV UR5, 0x80000020 ;  /* 0x8000002000057882 */ /* 0x000fe20000000000 */
[----:B------:R-:W-:Y:S01]  /*17f0*/  UMOV UR7, 0x80000020 ;  /* 0x8000002000077882 */ /* 0x000fe20000000000 */
[----:B------:R-:W-:Y:S02]  /*1800*/  WARPGROUP.DEPBAR.LE gsb0, 0x0 ;  /* 0x00008000000079c5 */ /* 0x000fe40000010000 */
[----:B------:R-:W-:-:S06]  /*1810*/  WARPGROUP.ARRIVE ;  /* 0x00000000000079c5 */ /* 0x000fcc0000000000 */
[----:B------:R-:W-:Y:S03]  /*1820*/  HGMMA.64x128x16.F32.BF16 R24, gdesc[UR4], R24, gsb0 ;  /* 0x01e00000041879f0 */ /* 0x000fe60008001818 */
[----:B------:R-:W-:Y:S02]  /*1830*/  WARPGROUP.DEPBAR.LE gsb0, 0x0 ;  /* 0x00008000000079c5 */ /* 0x000fe40000010000 */
[----:B------:R-:W-:Y:S05]  /*1840*/  @!P1 BRA `(.L_x_23) ;  /* 0x0000000000e49947 */ /* 0x000fea0003800000 */
[----:B------:R-:W-:Y:S02]  /*1850*/  UIADD3 UR4, UR39, 0x1, URZ ;  /* 0x0000000127047890 */ /* 0x000fe4000fffe03f */
[----:B------:R-:W-:Y:S02]  /*1860*/  IMAD.U32 R3, RZ, RZ, UR39 ;  /* 0x00000027ff037e24 */ /* 0x000fe4000f8e00ff */
[----:B------:R-:W-:-:S04]  /*1870*/  UISETP.NE.AND UP0, UPT, UR4, 0xe, UPT ;  /* 0x0000000e0400788c */ /* 0x000fc8000bf05270 */
[----:B------:R-:W-:Y:S02]  /*1880*/  USEL UR5, URZ, 0x1, UP0 ;  /* 0x000000013f057887 */ /* 0x000fe40008000000 */
[----:B------:R-:W-:Y:S02]  /*1890*/  USEL UR8, UR4, URZ, UP0 ;  /* 0x0000003f04087287 */ /* 0x000fe40008000000 */
[----:B------:R-:W-:-:S06]  /*18a0*/  ULOP3.LUT UR5, UR38, UR5, URZ, 0x3c, !UPT ;  /* 0x0000000526057292 */ /* 0x000fcc000f8e3c3f */
[----:B------:R-:W-:-:S07]  /*18b0*/  IMAD.U32 R7, RZ, RZ, UR5 ;  /* 0x00000005ff077e24 */ /* 0x000fce000f8e00ff */
.L_x_30:
[----:B------:R-:W-:Y:S05]  /*18c0*/  @!P0 BRA `(.L_x_24) ;  /* 0x0000000000048947 */ /* 0x000fea0003800000 */
[----:B------:R-:W-:Y:S01]  /*18d0*/  BPT.TRAP 0x1 ;  /* 0x000000040000795c */ /* 0x000fe20000300000 */
.L_x_24:
[----:B------:R-:W2:Y:S01]  /*18e0*/  S2UR UR5, SR_CgaCtaId ;  /* 0x00000000000579c3 */ /* 0x000ea20000008800 */
[----:B------:R-:W-:Y:S01]  /*18f0*/  UMOV UR4, 0x400 ;  /* 0x0000040000047882 */ /* 0x000fe20000000000 */
[----:B01----:R-:W-:Y:S01]  /*1900*/  IMAD.U32 R5, RZ, RZ, UR8 ;  /* 0x00000008ff057e24 */ /* 0x003fe2000f8e00ff */
[----:B------:R-:W-:Y:S01]  /*1910*/  SHF.L.U32 R4, R7, 0x1f, RZ ;  /* 0x0000001f07047819 */ /* 0x000fe200000006ff */
[----:B--2---:R-:W-:-:S06]  /*1920*/  ULEA UR4, UR5, UR4, 0x18 ;  /* 0x0000000405047291 */ /* 0x004fcc000f8ec03f */
[----:B------:R-:W-:-:S04]  /*1930*/  IMAD.U32 R6, RZ, RZ, UR4 ;  /* 0x00000004ff067e24 */ /* 0x000fc8000f8e00ff */
[----:B------:R-:W-:-:S04]  /*1940*/  IMAD R5, R5, 0x8, R6 ;  /* 0x0000000805057824 */ /* 0x000fc800078e0206 */
[----:B------:R0:W1:Y:S01]  /*1950*/  SYNCS.PHASECHK.TRANS64.TRYWAIT P1, [R5+URZ], R4 ;  /* 0x00000004050075a7 */ /* 0x000062000802017f */
[----:B------:R-:W-:Y:S05]  /*1960*/  @!P0 BRA `(.L_x_25) ;  /* 0x0000000000048947 */ /* 0x000fea0003800000 */
[----:B------:R-:W-:Y:S01]  /*1970*/  BPT.TRAP 0x1 ;  /* 0x000000040000795c */ /* 0x000fe20000300000 */
.L_x_25:
[----:B-1----:R-:W-:Y:S05]  /*1980*/  @P1 BRA `(.L_x_26) ;  /* 0x0000000000081947 */ /* 0x002fea0003800000 */
[----:B------:R-:W1:Y:S02]  /*1990*/  SYNCS.PHASECHK.TRANS64.TRYWAIT P1, [R5+URZ], R4 ;  /* 0x00000004050075a7 */ /* 0x000e64000802017f */
[----:B-1----:R-:W-:Y:S05]  /*19a0*/  @!P1 BRA `(.L_x_27) ;  /* 0x0000006800589947 */ /* 0x002fea0003800000 */
.L_x_26:
[----:B------:R-:W-:Y:S01]  /*19b0*/  ULEA UR4, UR8, UR41, 0x9 ;  /* 0x0000002908047291 */ /* 0x000fe2000f8e483f */
[----:B------:R-:W-:Y:S01]  /*19c0*/  WARPGROUP.ARRIVE ;  /* 0x00000000000079c5 */ /* 0x000fe20000000000 */
[----:B------:R-:W-:Y:S01]  /*19d0*/  ULEA UR6, UR8, UR9, 0x9 ;  /* 0x0000000908067291 */ /* 0x000fe2000f8e483f */
[----:B------:R-:W-:Y:S01]  /*19e0*/  UMOV UR5, 0x80000020 ;  /* 0x8000002000057882 */ /* 0x000fe20000000000 */
[----:B------:R-:W-:-:S07]  /*19f0*/  UMOV UR7, 0x80000020 ;  /* 0x8000002000077882 */ /* 0x000fce0000000000 */
[----:B------:R-:W-:Y:S01]  /*1a00*/  HGMMA.64x128x16.F32.BF16 R24, gdesc[UR4], R24, gsb0 ;  /* 0x01e00000041879f0 */ /* 0x000fe20008001818 */
        /* <DEDUP_REMOVED lines=9> */
[----:B------:R-:W-:Y:S01]  /*1aa0*/  BPT.TRAP 0x1 ;  /* 0x000000040000795c */ /* 0x000fe20000300000 */
.L_x_28:
[----:B------:R-:W-:-:S13]  /*1ab0*/  ISETP.NE.AND P1, PT, R22, RZ, PT ;  /* 0x000000ff1600720c */ /* 0x000fda0003f25270 */
[----:B01----:R-:W-:-:S04]  /*1ac0*/  @P1 IMAD R4, R3, 0x8, R6 ;  /* 0x0000000803041824 */ /* 0x003fc800078e0206 */
[----:B------:R-:W-:-:S05]  /*1ad0*/  @P1 VIADD R4, R4, 0x70 ;  /* 0x0000007004041836 */ /* 0x000fca0000000000 */
[----:B------:R-:W-:-:S04]  /*1ae0*/  @P1 PRMT R4, R23, 0x654, R4 ;  /* 0x0000065417041816 */ /* 0x000fc80000000004 */
[----:B------:R0:W-:Y:S01]  /*1af0*/  @P1 SYNCS.ARRIVE.TRANS64.RED.A1T0 RZ, [R4+URZ], RZ ;  /* 0x000000ff04ff19a7 */ /* 0x0001e2000810043f */
[----:B------:R-:W-:-:S13]  /*1b00*/  ISETP.GT.U32.AND P1, PT, R19, 0x1, PT ;  /* 0x000000011300780c */ /* 0x000fda0003f24070 */
[----:B0-----:R-:W-:Y:S05]  /*1b10*/  @P1 BRA `(.L_x_29) ;  /* 0x0000000000041947 */ /* 0x001fea0003800000 */
[----:B------:R-:W-:Y:S01]  /*1b20*/  BPT.TRAP 0x1 ;  /* 0x000000040000795c */ /* 0x000fe20000300000 */
.L_x_29:
[----:B------:R-:W-:Y:S01]  /*1b30*/  UIADD3 UR8, UR8, 0x1, URZ ;  /* 0x0000000108087890 */ /* 0x000fe2000fffe03f */
[C---:B------:R-:W-:Y:S01]  /*1b40*/  ISETP.GT.AND P2, PT, R0.reuse, 0x1, PT ;  /* 0x000000010000780c */ /* 0x040fe20003f44270 */
[----:B------:R-:W-:Y:S02]  /*1b50*/  VIADD R3, R3, 0x1 ;  /* 0x0000000103037836 */ /* 0x000fe40000000000 */
[----:B------:R-:W-:Y:S01]  /*1b60*/  UISETP.NE.AND UP0, UPT, UR8, 0xe, UPT ;  /* 0x0000000e0800788c */ /* 0x000fe2000bf05270 */
[----:B------:R-:W-:Y:S02]  /*1b70*/  VIADD R0, R0, 0xffffffff ;  /* 0xffffffff00007836 */ /* 0x000fe40000000000 */
[C---:B------:R-:W-:Y:S01]  /*1b80*/  ISETP.NE.AND P1, PT, R3.reuse, 0xe, PT ;  /* 0x0000000e0300780c */ /* 0x040fe20003f25270 */
[----:B------:R-:W-:Y:S02]  /*1b90*/  USEL UR4, URZ, 0x1, UP0 ;  /* 0x000000013f047887 */ /* 0x000fe40008000000 */
[----:B------:R-:W-:Y:S01]  /*1ba0*/  USEL UR8, UR8, URZ, UP0 ;  /* 0x0000003f08087287 */ /* 0x000fe20008000000 */
[----:B------:R-:W-:-:S03]  /*1bb0*/  SEL R3, R3, RZ, P1 ;  /* 0x000000ff03037207 */ /* 0x000fc60000800000 */
[----:B------:R-:W-:Y:S01]  /*1bc0*/  LOP3.LUT R7, R7, UR4, RZ, 0x3c, !PT ;  /* 0x0000000407077c12 */ /* 0x000fe2000f8e3cff */
[----:B------:R-:W-:Y:S07]  /*1bd0*/  @P2 BRA `(.L_x_30) ;  /* 0xfffffffc00382947 */ /* 0x000fee000383ffff */
.L_x_23:
[----:B------:R-:W2:Y:S02]  /*1be0*/  LDC R0, c[0x0][0x28c] ;  /* 0x0000a300ff007b82 */ /* 0x000ea40000000800 */
[----:B--2---:R-:W-:-:S13]  /*1bf0*/  ISETP.GE.AND P1, PT, R0, 0x1, PT ;  /* 0x000000010000780c */ /* 0x004fda0003f26270 */
[----:B------:R-:W-:Y:S05]  /*1c00*/  @!P1 BRA `(.L_x_31) ;  /* 0x0000000000549947 */ /* 0x000fea0003800000 */
[----:B------:R-:W-:Y:S05]  /*1c10*/  @!P0 BRA `(.L_x_32) ;  /* 0x0000000000048947 */ /* 0x000fea0003800000 */
[----:B------:R-:W-:Y:S01]  /*1c20*/  BPT.TRAP 0x1 ;  /* 0x000000040000795c */ /* 0x000fe20000300000 */
.L_x_32:
[----:B------:R-:W-:Y:S01]  /*1c30*/  ISETP.NE.AND P0, PT, R22, RZ, PT ;  /* 0x000000ff1600720c */ /* 0x000fe20003f05270 */
[----:B------:R-:W-:Y:S01]  /*1c40*/  BSSY B0, `(.L_x_33) ;  /* 0x000000f000007945 */ /* 0x000fe20003800000 */
[----:B------:R-:W-:-:S11]  /*1c50*/  ISETP.GT.U32.AND P1, PT, R19, 0x1, PT ;  /* 0x000000011300780c */ /* 0x000fd60003f24070 */
[----:B------:R-:W-:Y:S05]  /*1c60*/  @!P0 BRA `(.L_x_34) ;  /* 0x0000000000308947 */ /* 0x000fea0003800000 */
[----:B------:R-:W-:-:S04]  /*1c70*/  UISETP.LT.AND UP0, UPT, UR40, 0x1, UPT ;  /* 0x000000012800788c */ /* 0x000fc8000bf01270 */
[----:B------:R-:W-:-:S04]  /*1c80*/  USEL UR6, UR40, 0x1, UP0 ;  /* 0x0000000128067887 */ /* 0x000fc80008000000 */
[----:B------:R-:W-:-:S04]  /*1c90*/  UIADD3 UR6, UR39, UR40, -UR6 ;  /* 0x0000002827067290 */ /* 0x000fc8000fffe806 */
[----:B------:R-:W-:-:S04]  /*1ca0*/  USHF.R.U32.HI UR4, URZ, 0x1, UR6 ;  /* 0x000000013f047899 */ /* 0x000fc80008011606 */
[----:B------:R-:W-:-:S04]  /*1cb0*/  UIMAD.WIDE.U32 UR4, UR4, -0x6db6db6d, URZ ;  /* 0x92492493040478a5 */ /* 0x000fc8000f8e003f */
[----:B------:R-:W-:-:S04]  /*1cc0*/  USHF.R.U32.HI UR4, URZ, 0x2, UR5 ;  /* 0x000000023f047899 */ /* 0x000fc80008011605 */
[----:B------:R-:W-:-:S06]  /*1cd0*/  UIMAD UR6, UR4, -0xe, UR6 ;  /* 0xfffffff2040678a4 */ /* 0x000fcc000f8e0206 */
[----:B------:R-:W-:-:S04]  /*1ce0*/  IMAD.U32 R3, RZ, RZ, UR6 ;  /* 0x00000006ff037e24 */ /* 0x000fc8000f8e00ff */
[----:B------:R-:W-:-:S04]  /*1cf0*/  IMAD R0, R3, 0x8, R6 ;  /* 0x0000000803007824 */ /* 0x000fc800078e0206 */
[----:B------:R-:W-:-:S05]  /*1d00*/  VIADD R0, R0, 0x70 ;  /* 0x0000007000007836 */ /* 0x000fca0000000000 */
[----:B------:R-:W-:-:S04]  /*1d10*/  PRMT R0, R23, 0x654, R0 ;  /* 0x0000065417007816 */ /* 0x000fc80000000000 */
[----:B------:R2:W-:Y:S03]  /*1d20*/  SYNCS.ARRIVE.TRANS64.RED.A1T0 RZ, [R0+URZ], RZ ;  /* 0x000000ff00ff79a7 */ /* 0x0005e6000810043f */
.L_x_34:
[----:B------:R-:W-:Y:S05]  /*1d30*/  BSYNC B0 ;  /* 0x0000000000007941 */ /* 0x000fea0003800000 */
.L_x_33:
[----:B------:R-:W-:Y:S05]  /*1d40*/  @P1 BRA `(.L_x_31) ;  /* 0x0000000000041947 */ /* 0x000fea0003800000 */
[----:B------:R-:W-:Y:S01]  /*1d50*/  BPT.TRAP 0x1 ;  /* 0x000000040000795c */ /* 0x000fe20000300000 */
.L_x_31:
[----:B------:R-:W3:Y:S01]  /*1d60*/  LDC R6, c[0x0][0x288] ;  /* 0x0000a200ff067b82 */ /* 0x000ee20000000800 */
[--C-:B--2---:R-:W-:Y:S01]  /*1d70*/  SHF.R.U32.HI R0, RZ, 0x2, R18.reuse ;  /* 0x00000002ff007819 */ /* 0x104fe20000011612 */
[----:B------:R-:W-:Y:S01]  /*1d80*/  IMAD.SHL.U32 R93, R93, 0x80, RZ ;  /* 0x000000805d5d7824 */ /* 0x000fe200078e00ff */
[----:B01----:R-:W-:Y:S01]  /*1d90*/  SHF.R.U32.HI R5, RZ, 0x7, R18 ;  /* 0x00000007ff057819 */ /* 0x003fe20000011612 */
[----:B------:R-:W-:Y:S01]  /*1da0*/  UIADD3 UR39, UR40, UR39, URZ ;  /* 0x0000002728277290 */ /* 0x000fe2000fffe03f */
[----:B------:R-:W-:Y:S01]  /*1db0*/  LOP3.LUT R3, R0, 0x7, RZ, 0xc0, !PT ;  /* 0x0000000700037812 */ /* 0x000fe200078ec0ff */
[----:B------:R-:W-:Y:S01]  /*1dc0*/  ULDC UR7, c[0x0][0x284] ;  /* 0x0000a10000077ab9 */ /* 0x000fe20000000800 */
[----:B------:R-:W-:Y:S01]  /*1dd0*/  LOP3.LUT R0, R5, 0x1, RZ, 0xc0, !PT ;  /* 0x0000000105007812 */ /* 0x000fe200078ec0ff */
[----:B------:R-:W-:Y:S01]  /*1de0*/  UISETP.GT.U32.AND UP0, UPT, UR39, 0xd, UPT ;  /* 0x0000000d2700788c */ /* 0x000fe2000bf04070 */
[C---:B------:R-:W-:Y:S01]  /*1df0*/  LOP3.LUT R4, R18.reuse, 0x60, RZ, 0xc0, !PT ;  /* 0x0000006012047812 */ /* 0x040fe200078ec0ff */
[----:B------:R-:W-:Y:S01]  /*1e00*/  USHF.R.U32.HI UR4, URZ, 0x1, UR39 ;  /* 0x000000013f047899 */ /* 0x000fe20008011627 */
[----:B------:R-:W-:Y:S01]  /*1e10*/  LOP3.LUT R5, R18, 0x3, RZ, 0xc0, !PT ;  /* 0x0000000312057812 */ /* 0x000fe200078ec0ff */
[----:B------:R-:W-:Y:S01]  /*1e20*/  IMAD.SHL.U32 R8, R0, 0x40, RZ ;  /* 0x0000004000087824 */ /* 0x000fe200078e00ff */
[----:B------:R-:W-:Y:S01]  /*1e30*/  SHF.R.U32.HI R4, RZ, 0x1, R4 ;  /* 0x00000001ff047819 */ /* 0x000fe20000011604 */
[----:B------:R-:W-:Y:S01]  /*1e40*/  UISETP.LT.U32.AND UP0, UPT, UR40, 0xe, UP0 ;  /* 0x0000000e2800788c */ /* 0x000fe20008701070 */
[----:B------:R-:W-:Y:S01]  /*1e50*/  SHF.R.S32.HI R15, RZ, 0x1f, R91 ;  /* 0x0000001fff0f7819 */ /* 0x000fe2000001145b */
[----:B------:R-:W-:Y:S01]  /*1e60*/  UISETP.GE.U32.AND UP1, UPT, UR40, 0xe, UPT ;  /* 0x0000000e2800788c */ /* 0x000fe2000bf26070 */
[--C-:B------:R-:W-:Y:S01]  /*1e70*/  IADD3 R7, RZ, -R4, -R3.reuse ;  /* 0x80000004ff077210 */ /* 0x100fe20007ffe803 */
[----:B------:R-:W-:Y:S01]  /*1e80*/  ULDC.64 UR8, c[0x0][0x5d0] ;  /* 0x0001740000087ab9 */ /* 0x000fe20000000a00 */
[----:B------:R-:W-:Y:S01]  /*1e90*/  LOP3.LUT R3, R8, 0x40, R3, 0xe2, !PT ;  /* 0x0000004008037812 */ /* 0x000fe200078ee203 */
[----:B------:R-:W-:Y:S01]  /*1ea0*/  IMAD.SHL.U32 R8, R18, 0x2, RZ ;  /* 0x0000000212087824 */ /* 0x000fe200078e00ff */
[----:B------:R-:W-:Y:S01]  /*1eb0*/  UIMAD.WIDE.U32 UR4, UR4, -0x6db6db6d, URZ ;  /* 0x92492493040478a5 */ /* 0x000fe2000f8e003f */
[C---:B------:R-:W-:Y:S01]  /*1ec0*/  IMAD.WIDE R10, R92.reuse, 0x80, RZ ;  /* 0x000000805c0a7825 */ /* 0x040fe200078e02ff */
[----:B------:R-:W-:Y:S01]  /*1ed0*/  USEL UR6, URZ, 0x1, !UP0 ;  /* 0x000000013f067887 */ /* 0x000fe2000c000000 */
[----:B---3--:R-:W-:Y:S01]  /*1ee0*/  ISETP.GE.AND P0, PT, R93, R6, PT ;  /* 0x000000065d00720c */ /* 0x008fe20003f06270 */
[----:B------:R-:W-:Y:S01]  /*1ef0*/  USHF.R.U32.HI UR4, URZ, 0x2, UR5 ;  /* 0x000000023f047899 */ /* 0x000fe20008011605 */
[----:B------:R-:W-:Y:S01]  /*1f00*/  IMAD R12, R5, -0x2, R6 ;  /* 0xfffffffe050c7824 */ /* 0x000fe200078e0206 */
[----:B------:R-:W-:Y:S01]  /*1f10*/  LOP3.LUT R8, R93, 0x6, R8, 0xf8, !PT ;  /* 0x000000065d087812 */ /* 0x000fe200078ef808 */
[----:B------:R-:W-:Y:S01]  /*1f20*/  IMAD.SHL.U32 R5, R92, 0x80, RZ ;  /* 0x000000805c057824 */ /* 0x000fe200078e00ff */
[----:B------:R-:W-:Y:S01]  /*1f30*/  ULOP3.LUT UR38, UR38, UR6, URZ, 0x3c, !UPT ;  /* 0x0000000626267292 */ /* 0x000fe2000f8e3c3f */
[----:B------:R-:W-:Y:S01]  /*1f40*/  IMAD R6, R15, UR8, RZ ;  /* 0x000000080f067c24 */ /* 0x000fe2000f8e02ff */
[----:B------:R-:W-:Y:S01]  /*1f50*/  SHF.R.S32.HI R9, RZ, 0x1f, R8 ;  /* 0x0000001fff097819 */ /* 0x000fe20000011408 */
[----:B------:R-:W-:Y:S01]  /*1f60*/  IMAD R0, R0, -0x40, R7 ;  /* 0xffffffc000007824 */ /* 0x000fe200078e0207 */
[----:B------:R-:W-:Y:S01]  /*1f70*/  ISETP.GE.OR P0, PT, R5, UR7, P0 ;  /* 0x0000000705007c0c */ /* 0x000fe20008706670 */
[C---:B------:R-:W-:Y:S01]  /*1f80*/  IMAD R13, R91.reuse, UR9, R6 ;  /* 0x000000095b0d7c24 */ /* 0x040fe2000f8e0206 */
[----:B------:R-:W-:Y:S01]  /*1f90*/  LOP3.LUT R105, R10, R3, R4, 0xfe, !PT ;  /* 0x000000030a697212 */ /* 0x000fe200078efe04 */
[----:B------:R-:W-:Y:S01]  /*1fa0*/  IMAD.WIDE.U32 R6, R91, UR8, R8 ;  /* 0x000000085b067c25 */ /* 0x000fe2000f8e0008 */
[----:B------:R-:W-:Y:S01]  /*1fb0*/  UIMAD UR39, UR4, -0xe, UR39 ;  /* 0xfffffff2042778a4 */ /* 0x000fe2000f8e0227 */
[----:B------:R-:W-:Y:S01]  /*1fc0*/  IADD3 R3, -R5, UR7, R0 ;  /* 0x0000000705037c10 */ /* 0x000fe2000fffe100 */
[----:B------:R-:W-:Y:S01]  /*1fd0*/  @UP1 ULOP3.LUT UR38, UR38, 0x1, UR4, 0x78, !UPT ;  /* 0x0000000126261892 */ /* 0x000fe2000f8e7804 */
[----:B------:R-:W-:-:S02]  /*1fe0*/  IMAD.IADD R7, R7, 0x1, R13 ;  /* 0x0000000107077824 */ /* 0x000fc400078e020d */
[----:B------:R-:W-:Y:S02]  /*1ff0*/  IMAD.IADD R4, R12, 0x1, -R93 ;  /* 0x000000010c047824 */ /* 0x000fe400078e0a5d */
[----:B------:R-:W-:Y:S02]  /*2000*/  IMAD.MOV.U32 R0, RZ, RZ, -0x1 ;  /* 0xffffffffff007424 */ /* 0x000fe400078e00ff */
[----:B------:R-:W-:Y:S05]  /*2010*/  @P0 BRA `(.L_x_35) ;  /* 0x0000004000240947 */ /* 0x000fea0003800000 */
[----:B------:R-:W0:Y:S01]  /*2020*/  LDC.64 R98, c[0x0][0x5c8] ;  /* 0x00017200ff627b82 */ /* 0x000e220000000a00 */
[----:B-----5:R-:W-:Y:S01]  /*2030*/  FSETP.NEU.AND P0, PT, R89, RZ, PT ;  /* 0x000000ff5900720b */ /* 0x020fe20003f0d000 */
[----:B------:R-:W-:Y:S01]  /*2040*/  BSSY B0, `(.L_x_35) ;  /* 0x0000406000007945 */ /* 0x000fe20003800000 */
[----:B------:R-:W-:-:S04]  /*2050*/  ISETP.GT.AND P2, PT, R4, RZ, PT ;  /* 0x000000ff0400720c */ /* 0x000fc80003f44270 */
[----:B------:R-:W-:Y:S01]  /*2060*/  ISETP.GT.AND P1, PT, R3, RZ, P2 ;  /* 0x000000ff0300720c */ /* 0x000fe20001724270 */
[-C--:B0-----:R-:W-:Y:S02]  /*2070*/  IMAD R12, R11, R98.reuse, RZ ;  /* 0x000000620b0c7224 */ /* 0x081fe400078e02ff */
[----:B------:R-:W-:-:S04]  /*2080*/  IMAD.WIDE.U32 R92, R105, R98, R6 ;  /* 0x00000062695c7225 */ /* 0x000fc800078e0006 */
[----:B------:R-:W-:-:S04]  /*2090*/  IMAD R5, R105, R99, R12 ;  /* 0x0000006369057224 */ /* 0x000fc800078e020c */
[----:B------:R-:W-:Y:S01]  /*20a0*/  IMAD.IADD R107, R93, 0x1, R5 ;  /* 0x000000015d6b7824 */ /* 0x000fe200078e0205 */
[----:B------:R-:W-:Y:S06]  /*20b0*/  @!P0 BRA `(.L_x_36) ;  /* 0x0000002c00288947 */ /* 0x000fec0003800000 */
[----:B------:R-:W0:Y:S01]  /*20c0*/  LDC.64 R96, c[0x0][0x5b8] ;  /* 0x00016e00ff607b82 */ /* 0x000e220000000a00 */
[----:B------:R-:W-:-:S07]  /*20d0*/  ULDC.64 UR4, c[0x0][0x5c0] ;  /* 0x0001700000047ab9 */ /* 0x000fce0000000a00 */
[----:B------:R-:W1:Y:S08]  /*20e0*/  LDC.64 R100, c[0x0][0x5b0] ;  /* 0x00016c00ff647b82 */ /* 0x000e700000000a00 */
[----:B------:R-:W2:Y:S01]  /*20f0*/  LDC.64 R102, c[0x0][0x5a8] ;  /* 0x00016a00ff667b82 */ /* 0x000ea20000000a00 */
[-C--:B0-----:R-:W-:Y:S02]  /*2100*/  IMAD R6, R15, R96.reuse, RZ ;  /* 0x000000600f067224 */ /* 0x081fe400078e02ff */
[----:B------:R-:W-:-:S04]  /*2110*/  IMAD.WIDE.U32 R94, R91, R96, R8 ;  /* 0x000000605b5e7225 */ /* 0x000fc800078e0008 */
[----:B------:R-:W-:Y:S02]  /*2120*/  IMAD R93, R91, R97, R6 ;  /* 0x000000615b5d7224 */ /* 0x000fe400078e0206 */
[-C--:B-1----:R-:W-:Y:S02]  /*2130*/  IMAD R10, R11, R100.reuse, RZ ;  /* 0x000000640b0a7224 */ /* 0x082fe400078e02ff */
[----:B------:R-:W-:Y:S02]  /*2140*/  IMAD.IADD R13, R95, 0x1, R93 ;  /* 0x000000015f0d7824 */ /* 0x000fe400078e025d */
[----:B------:R-:W-:Y:S02]  /*2150*/  IMAD.MOV.U32 R12, RZ, RZ, R94 ;  /* 0x000000ffff0c7224 */ /* 0x000fe400078e005e */
[C---:B------:R-:W-:Y:S02]  /*2160*/  IMAD R97, R105.reuse, R101, R10 ;  /* 0x0000006569617224 */ /* 0x040fe400078e020a */
[----:B------:R-:W-:-:S04]  /*2170*/  IMAD.WIDE.U32 R6, R105, R100, R12 ;  /* 0x0000006469067225 */ /* 0x000fc800078e000c */
[----:B------:R-:W-:Y:S01]  /*2180*/  IMAD.IADD R5, R7, 0x1, R97 ;  /* 0x0000000107057824 */ /* 0x000fe200078e0261 */
[----:B--2---:R-:W-:-:S04]  /*2190*/  LEA R14, P0, R6, R102, 0x1 ;  /* 0x00000066060e7211 */ /* 0x004fc800078008ff */
[----:B------:R-:W-:-:S05]  /*21a0*/  LEA.HI.X R15, R6, R103, R5, 0x1, P0 ;  /* 0x00000067060f7211 */ /* 0x000fca00000f0c05 */
[----:B------:R0:W2:Y:S01]  /*21b0*/  @P1 LDG.E.LTC128B.U16 R5, desc[UR36][R14.64] ;  /* 0x000000240e051981 */ /* 0x0000a2000c1e1520 */
[----:B------:R-:W-:Y:S01]  /*21c0*/  IMAD.WIDE.U32 R6, R105, R100, R8 ;  /* 0x0000006469067225 */ /* 0x000fe200078e0008 */
[----:B------:R-:W-:Y:S03]  /*21d0*/  BSSY B1, `(.L_x_37) ;  /* 0x0000013000017945 */ /* 0x000fe60003800000 */
[----:B------:R-:W-:Y:S02]  /*21e0*/  IMAD.IADD R7, R97, 0x1, R7 ;  /* 0x0000000161077824 */ /* 0x000fe400078e0207 */
[----:B------:R-:W-:Y:S01]  /*21f0*/  IMAD.WIDE.U32 R20, R91, R96, R6 ;  /* 0x000000605b147225 */ /* 0x000fe200078e0006 */
[----:B0-----:R-:W-:-:S03]  /*2200*/  SHF.L.U64.HI R15, R100, 0x3, R101 ;  /* 0x00000003640f7819 */ /* 0x001fc60000010265 */
[----:B------:R-:W-:Y:S01]  /*2210*/  IMAD.IADD R7, R93, 0x1, R21 ;  /* 0x000000015d077824 */ /* 0x000fe200078e0215 */
[----:B------:R-:W-:Y:S01]  /*2220*/  LEA R6, P4, R20, R102, 0x1 ;  /* 0x0000006614067211 */ /* 0x000fe200078808ff */
[----:B------:R-:W-:-:S03]  /*2230*/  IMAD.SHL.U32 R14, R100, 0x8, RZ ;  /* 0x00000008640e7824 */ /* 0x000fc600078e00ff */
[----:B------:R-:W-:Y:S01]  /*2240*/  LEA.HI.X R7, R20, R103, R7, 0x1, P4 ;  /* 0x0000006714077211 */ /* 0x000fe200020f0c07 */
[----:B--2---:R-:W-:-:S04]  /*2250*/  IMAD.U32 R10, R5, 0x10000, RZ ;  /* 0x00010000050a7824 */ /* 0x004fc800078e00ff */
[----:B------:R-:W-:Y:S01]  /*2260*/  FMUL R11, R10, R89 ;  /* 0x000000590a0b7220 */ /* 0x000fe20000400000 */
[----:B------:R-:W-:-:S03]  /*2270*/  LEA R10, P0, R92, UR4, 0x1 ;  /* 0x000000045c0a7c11 */ /* 0x000fc6000f8008ff */
[----:B------:R-:W-:Y:S01]  /*2280*/  FFMA R24, R24, R88, R11 ;  /* 0x0000005818187223 */ /* 0x000fe2000000000b */
[----:B------:R-:W-:Y:S02]  /*2290*/  LEA.HI.X R11, R92, UR5, R107, 0x1, P0 ;  /* 0x000000055c0b7c11 */ /* 0x000fe400080f0c6b */
[----:B------:R-:W-:Y:S02]  /*22a0*/  ISETP.GT.AND P0, PT, R4, 0x1, PT ;  /* 0x000000010400780c */ /* 0x000fe40003f04270 */
[----:B------:R-:W-:Y:S02]  /*22b0*/  F2FP.BF16.F32.PACK_AB R24, RZ, R24 ;  /* 0x00000018ff18723e */ /* 0x000fe400000010ff */
[----:B------:R-:W-:-:S03]  /*22c0*/  ISETP.GT.AND P3, PT, R3, RZ, P0 ;  /* 0x000000ff0300720c */ /* 0x000fc60000764270 */
[----:B------:R0:W-:Y:S10]  /*22d0*/  @P1 STG.E.U16 desc[UR36][R10.64], R24 ;  /* 0x000000180a001986 */ /* 0x0001f4000c101524 */
[----:B------:R-:W-:Y:S05]  /*22e0*/  @!P3 BRA `(.L_x_38) ;  /* 0x000000000004b947 */ /* 0x000fea0003800000 */
[----:B------:R1:W5:Y:S02]  /*22f0*/  LDG.E.LTC128B.U16 R5, desc[UR36][R6.64+0x2] ;  /* 0x0000022406057981 */ /* 0x000364000c1e1520 */
.L_x_38:
[----:B------:R-:W-:Y:S05]  /*2300*/  BSYNC B1 ;  /* 0x0000000000017941 */ /* 0x000fea0003800000 */
.L_x_37:
[----:B-----5:R-:W-:Y:S01]  /*2310*/  IMAD.U32 R12, R5, 0x10000, RZ ;  /* 0x00010000050c7824 */ /* 0x020fe200078e00ff */
[----:B------:R-:W-:Y:S01]  /*2320*/  ISETP.GT.AND P2, PT, R3, 0x8, P2 ;  /* 0x000000080300780c */ /* 0x000fe20001744270 */
[----:B------:R-:W-:Y:S01]  /*2330*/  IMAD.WIDE.U32 R20, R105, R100, R14 ;  /* 0x0000006469147225 */ /* 0x000fe200078e000e */
[----:B0-----:R-:W-:-:S03]  /*2340*/  PRMT R24, R5, 0x7610, R24 ;  /* 0x0000761005187816 */ /* 0x001fc60000000018 */
[----:B------:R-:W-:Y:S01]  /*2350*/  FMUL R12, R12, R89 ;  /* 0x000000590c0c7220 */ /* 0x000fe20000400000 */
[----:B------:R-:W-:Y:S01]  /*2360*/  IMAD.IADD R97, R97, 0x1, R21 ;  /* 0x0000000161617824 */ /* 0x000fe200078e0215 */
[----:B------:R-:W-:Y:S02]  /*2370*/  IADD3 R94, P1, R94, R20, RZ ;  /* 0x000000145e5e7210 */ /* 0x000fe40007f3e0ff */
[----:B------:R-:W-:-:S03]  /*2380*/  FFMA R12, R25, R88, R12 ;  /* 0x00000058190c7223 */ /* 0x000fc6000000000c */
[----:B------:R-:W-:Y:S02]  /*2390*/  IMAD.X R13, R97, 0x1, R13, P1 ;  /* 0x00000001610d7824 */ /* 0x000fe400008e060d */
[----:B------:R-:W-:Y:S02]  /*23a0*/  F2FP.BF16.F32.PACK_AB R12, RZ, R12 ;  /* 0x0000000cff0c723e */ /* 0x000fe400000010ff */
[----:B------:R-:W-:Y:S02]  /*23b0*/  LEA R14, P1, R94, R102, 0x1 ;  /* 0x000000665e0e7211 */ /* 0x000fe400078208ff */
[----:B------:R-:W-:Y:S02]  /*23c0*/  PRMT R21, R12, 0x7610, R21 ;  /* 0x000076100c157816 */ /* 0x000fe40000000015 */
[----:B------:R-:W-:-:S03]  /*23d0*/  LEA.HI.X R15, R94, R103, R13, 0x1, P1 ;  /* 0x000000675e0f7211 */ /* 0x000fc600008f0c0d */
[----:B------:R0:W-:Y:S04]  /*23e0*/  @P3 STG.E.U16 desc[UR36][R10.64+0x2], R21 ;  /* 0x000002150a003986 */ /* 0x0001e8000c101524 */
[----:B------:R-:W2:Y:S01]  /*23f0*/  @P2 LDG.E.LTC128B.U16 R24, desc[UR36][R14.64] ;  /* 0x000000240e182981 */ /* 0x000ea2000c1e1520 */
[----:B------:R-:W-:Y:S01]  /*2400*/  IADD3 R20, P1, R8, R20, RZ ;  /* 0x0000001408147210 */ /* 0x000fe20007f3e0ff */
[----:B------:R-:W-:Y:S01]  /*2410*/  BSSY B1, `(.L_x_39) ;  /* 0x0000011000017945 */ /* 0x000fe20003800000 */
[C---:B------:R-:W-:Y:S02]  /*2420*/  SHF.L.U64.HI R13, R98.reuse, 0x4, R99 ;  /* 0x00000004620d7819 */ /* 0x040fe40000010263 */
[----:B------:R-:W-:Y:S01]  /*2430*/  ISETP.GT.AND P0, PT, R3, 0x8, P0 ;  /* 0x000000080300780c */ /* 0x000fe20000704270 */
[----:B0-----:R-:W-:Y:S01]  /*2440*/  IMAD.X R21, R9, 0x1, R97, P1 ;  /* 0x0000000109157824 */ /* 0x001fe200008e0661 */
[----:B------:R-:W-:Y:S01]  /*2450*/  LEA R12, P1, R98, R10, 0x4 ;  /* 0x0000000a620c7211 */ /* 0x000fe200078220ff */
[----:B------:R-:W-:-:S04]  /*2460*/  IMAD.WIDE.U32 R20, R91, R96, R20 ;  /* 0x000000605b147225 */ /* 0x000fc800078e0014 */
[----:B------:R-:W-:Y:S02]  /*2470*/  IMAD.X R13, R13, 0x1, R11, P1 ;  /* 0x000000010d0d7824 */ /* 0x000fe400008e060b */
[----:B------:R-:W-:Y:S02]  /*2480*/  IMAD.IADD R9, R93, 0x1, R21 ;  /* 0x000000015d097824 */ /* 0x000fe400078e0215 */
[----:B--2---:R-:W-:-:S04]  /*2490*/  IMAD.U32 R8, R24, 0x10000, RZ ;  /* 0x0001000018087824 */ /* 0x004fc800078e00ff */
[----:B------:R-:W-:Y:S01]  /*24a0*/  FMUL R5, R8, R89 ;  /* 0x0000005908057220 */ /* 0x000fe20000400000 */
[----:B------:R-:W-:-:S03]  /*24b0*/  LEA R8, P3, R20, R102, 0x1 ;  /* 0x0000006614087211 */ /* 0x000fc600078608ff */
[----:B------:R-:W-:Y:S01]  /*24c0*/  FFMA R5, R26, R88, R5 ;  /* 0x000000581a057223 */ /* 0x000fe20000000005 */
[----:B------:R-:W-:-:S04]  /*24d0*/  LEA.HI.X R9, R20, R103, R9, 0x1, P3 ;  /* 0x0000006714097211 */ /* 0x000fc800018f0c09 */
[----:B------:R-:W-:-:S05]  /*24e0*/  F2FP.BF16.F32.PACK_AB R5, RZ, R5 ;  /* 0x00000005ff05723e */ /* 0x000fca00000010ff */
[----:B------:R0:W-:Y:S01]  /*24f0*/  @P2 STG.E.U16 desc[UR36][R12.64], R5 ;  /* 0x000000050c002986 */ /* 0x0001e2000c101524 */
[----:B------:R-:W-:Y:S05]  /*2500*/  @!P0 BRA `(.L_x_40) ;  /* 0x0000000000048947 */ /* 0x000fea0003800000 */
[----:B------:R2:W5:Y:S02]  /*2510*/  LDG.E.LTC128B.U16 R24, desc[UR36][R8.64+0x2] ;  /* 0x0000022408187981 */ /* 0x000564000c1e1520 */
.L_x_40:
[----:B------:R-:W-:Y:S05]  /*2520*/  BSYNC B1 ;  /* 0x0000000000017941 */ /* 0x000fea0003800000 */
.L_x_39:
[----:B-----5:R-:W-:Y:S01]  /*2530*/  IMAD.U32 R14, R24, 0x10000, RZ ;  /* 0x00010000180e7824 */ /* 0x020fe200078e00ff */
[----:B------:R-:W-:Y:S01]  /*2540*/  ISETP.GT.AND P1, PT, R4, 0x8, PT ;  /* 0x000000080400780c */ /* 0x000fe20003f24270 */
[----:B------:R-:W-:Y:S02]  /*2550*/  BSSY B1, `(.L_x_41) ;  /* 0x0000008000017945 */ /* 0x000fe40003800000 */
[----:B------:R-:W-:Y:S01]  /*2560*/  FMUL R14, R14, R89 ;  /* 0x000000590e0e7220 */ /* 0x000fe20000400000 */
[----:B------:R-:W-:-:S03]  /*2570*/  ISETP.GT.AND P2, PT, R3, RZ, P1 ;  /* 0x000000ff0300720c */ /* 0x000fc60000f44270 */
[----:B------:R-:W-:-:S05]  /*2580*/  FFMA R14, R27, R88, R14 ;  /* 0x000000581b0e7223 */ /* 0x000fca000000000e */
[----:B------:R-:W-:-:S05]  /*2590*/  F2FP.BF16.F32.PACK_AB R14, RZ, R14 ;  /* 0x0000000eff0e723e */ /* 0x000fca00000010ff */
[----:B------:R3:W-:Y:S01]  /*25a0*/  @P0 STG.E.U16 desc[UR36][R12.64+0x2], R14 ;  /* 0x0000020e0c000986 */ /* 0x0007e2000c101524 */
[----:B------:R-:W-:Y:S05]  /*25b0*/  @!P2 BRA `(.L_x_42) ;  /* 0x000000000004a947 */ /* 0x000fea0003800000 */
[----:B------:R4:W5:Y:S02]  /*25c0*/  LDG.E.LTC128B.U16 R24, desc[UR36][R6.64+0x10] ;  /* 0x0000102406187981 */ /* 0x000964000c1e1520 */
.L_x_42:
[----:B------:R-:W-:Y:S05]  /*25d0*/  BSYNC B1 ;  /* 0x0000000000017941 */ /* 0x000fea0003800000 */
.L_x_41:
[----:B---3-5:R-:W-:Y:S01]  /*25e0*/  IMAD.U32 R14, R24, 0x10000, RZ ;  /* 0x00010000180e7824 */ /* 0x028fe200078e00ff */
[----:B------:R-:W-:Y:S01]  /*25f0*/  ISETP.GT.AND P0, PT, R4, 0x9, PT ;  /* 0x000000090400780c */ /* 0x000fe20003f04270 */
[----:B------:R-:W-:Y:S02]  /*2600*/  BSSY B1, `(.L_x_43) ;  /* 0x0000008000017945 */ /* 0x000fe40003800000 */
[----:B0-----:R-:W-:Y:S01]  /*2610*/  FMUL R5, R14, R89 ;  /* 0x000000590e057220 */ /* 0x001fe20000400000 */
[----:B------:R-:W-:-:S03]  /*2620*/  ISETP.GT.AND P3, PT, R3, RZ, P0 ;  /* 0x000000ff0300720c */ /* 0x000fc60000764270 */
[----:B------:R-:W-:-:S05]  /*2630*/  FFMA R5, R28, R88, R5 ;  /* 0x000000581c057223 */ /* 0x000fca0000000005 */
[----:B------:R-:W-:-:S05]  /*2640*/  F2FP.BF16.F32.PACK_AB R5, RZ, R5 ;  /* 0x00000005ff05723e */ /* 0x000fca00000010ff */
[----:B------:R0:W-:Y:S01]  /*2650*/  @P2 STG.E.U16 desc[UR36][R10.64+0x10], R5 ;  /* 0x000010050a002986 */ /* 0x0001e2000c101524 */
[----:B------:R-:W-:Y:S05]  /*2660*/  @!P3 BRA `(.L_x_44) ;  /* 0x000000000004b947 */ /* 0x000fea0003800000 */
[----:B------:R3:W5:Y:S02]  /*2670*/  LDG.E.LTC128B.U16 R24, desc[UR36][R6.64+0x12] ;  /* 0x0000122406187981 */ /* 0x000764000c1e1520 */
.L_x_44:
[----:B------:R-:W-:Y:S05]  /*2680*/  BSYNC B1 ;  /* 0x0000000000017941 */ /* 0x000fea0003800000 */
.L_x_43:
[----:B-----5:R-:W-:Y:S01]  /*2690*/  IMAD.U32 R14, R24, 0x10000, RZ ;  /* 0x00010000180e7824 */ /* 0x020fe200078e00ff */
[----:B------:R-:W-:Y:S01]  /*26a0*/  ISETP.GT.AND P1, PT, R3, 0x8, P1 ;  /* 0x000000080300780c */ /* 0x000fe20000f24270 */
[----:B------:R-:W-:Y:S02]  /*26b0*/  BSSY B1, `(.L_x_45) ;  /* 0x0000007000017945 */ /* 0x000fe40003800000 */
[----:B------:R-:W-:-:S04]  /*26c0*/  FMUL R14, R14, R89 ;  /* 0x000000590e0e7220 */ /* 0x000fc80000400000 */
[----:B------:R-:W-:-:S05]  /*26d0*/  FFMA R14, R29, R88, R14 ;  /* 0x000000581d0e7223 */ /* 0x000fca000000000e */
[----:B------:R-:W-:-:S05]  /*26e0*/  F2FP.BF16.F32.PACK_AB R14, RZ, R14 ;  /* 0x0000000eff0e723e */ /* 0x000fca00000010ff */
[----:B------:R0:W-:Y:S01]  /*26f0*/  @P3 STG.E.U16 desc[UR36][R10.64+0x12], R14 ;  /* 0x0000120e0a003986 */ /* 0x0001e2000c101524 */
[----:B------:R-:W-:Y:S05]  /*2700*/  @!P1 BRA `(.L_x_46) ;  /* 0x0000000000049947 */ /* 0x000fea0003800000 */
[----:B------:R0:W5:Y:S02]  /*2710*/  LDG.E.LTC128B.U16 R24, desc[UR36][R8.64+0x10] ;  /* 0x0000102408187981 */ /* 0x000164000c1e1520 */
.L_x_46:
[----:B------:R-:W-:Y:S05]  /*2720*/  BSYNC B1 ;  /* 0x0000000000017941 */ /* 0x000fea0003800000 */
.L_x_45:
[----:B0----5:R-:W-:Y:S01]  /*2730*/  IMAD.U32 R14, R24, 0x10000, RZ ;  /* 0x00010000180e7824 */ /* 0x021fe200078e00ff */
        /* <DEDUP_REMOVED lines=8> */
.L_x_48:
[----:B------:R-:W-:Y:S05]  /*27c0*/  BSYNC B1 ;  /* 0x0000000000017941 */ /* 0x000fea0003800000 */
.L_x_47:
        /* <DEDUP_REMOVED lines=10> */
.L_x_50:
[----:B------:R-:W-:Y:S05]  /*2870*/  BSYNC B1 ;  /* 0x0000000000017941 */ /* 0x000fea0003800000 */
.L_x_49:
[----:B0----5:R-:W-:Y:S01]  /*2880*/  IMAD.U32 R14, R24, 0x10000, RZ ;  /* 0x00010000180e7824 */ /* 0x021fe200078e00ff */
        /* <DEDUP_REMOVED lines=9> */
.L_x_52:
[----:B------:R-:W-:Y:S05]  /*2920*/  BSYNC B1 ;  /* 0x0000000000017941 */ /* 0x000fea0003800000 */
.L_x_51:
        /* <DEDUP_REMOVED lines=9> */
.L_x_54:
[----:B------:R-:W-:Y:S05]  /*29c0*/  BSYNC B1 ;  /* 0x0000000000017941 */ /* 0x000fea0003800000 */
.L_x_53:
        /* <DEDUP_REMOVED lines=9> */
.L_x_56:
[----:B------:R-:W-:Y:S05]  /*2a60*/  BSYNC B1 ;  /* 0x0000000000017941 */ /* 0x000fea0003800000 */
.L_x_55:
        /* <DEDUP_REMOVED lines=10> */
.L_x_58:
[----:B------:R-:W-:Y:S05]  /*2b10*/  BSYNC B1 ;  /* 0x0000000000017941 */ /* 0x000fea0003800000 */
.L_x_57:
        /* <DEDUP_REMOVED lines=10> */
.L_x_60:
[----:B------:R-:W-:Y:S05]  /*2bc0*/  BSYNC B1 ;  /* 0x0000000000017941 */ /* 0x000fea0003800000 */
.L_x_59:
        /* <DEDUP_REMOVED lines=9> */
.L_x_62:
[----:B------:R-:W-:Y:S05]  /*2c60*/  BSYNC B1 ;  /* 0x0000000000017941 */ /* 0x000fea0003800000 */
.L_x_61:
        /* <DEDUP_REMOVED lines=9> */
.L_x_64:
[----:B------:R-:W-:Y:S05]  /*2d00*/  BSYNC B1 ;  /* 0x0000000000017941 */ /* 0x000fea0003800000 */
.L_x_63:
        /* <DEDUP_REMOVED lines=10> */
.L_x_66:
[----:B------:R-:W-:Y:S05]  /*2db0*/  BSYNC B1 ;  /* 0x0000000000017941 */ /* 0x000fea0003800000 */
.L_x_65:
        /* <DEDUP_REMOVED lines=10> */
.L_x_68:
[----:B------:R-:W-:Y:S05]  /*2e60*/  BSYNC B1 ;  /* 0x0000000000017941 */ /* 0x000fea0003800000 */
.L_x_67:
        /* <DEDUP_REMOVED lines=9> */
.L_x_70:
[----:B------:R-:W-:Y:S05]  /*2f00*/  BSYNC B1 ;  /* 0x0000000000017941 */ /* 0x000fea0003800000 */
.L_x_69:
        /* <DEDUP_REMOVED lines=9> */
.L_x_72:
[----:B------:R-:W-:Y:S05]  /*2fa0*/  BSYNC B1 ;  /* 0x0000000000017941 */ /* 0x000fea0003800000 */
.L_x_71:
        /* <DEDUP_REMOVED lines=10> */
.L_x_74:
[----:B------:R-:W-:Y:S05]  /*3050*/  BSYNC B1 ;  /* 0x0000000000017941 */ /* 0x000fea0003800000 */
.L_x_73:
        /* <DEDUP_REMOVED lines=10> */
.L_x_76:
[----:B------:R-:W-:Y:S05]  /*3100*/  BSYNC B1 ;  /* 0x0000000000017941 */ /* 0x000fea0003800000 */
.L_x_75:
        /* <DEDUP_REMOVED lines=9> */
.L_x_78:
[----:B------:R-:W-:Y:S05]  /*31a0*/  BSYNC B1 ;  /* 0x0000000000017941 */ /* 0x000fea0003800000 */
.L_x_77:
        /* <DEDUP_REMOVED lines=9> */
.L_x_80:
[----:B------:R-:W-:Y:S05]  /*3240*/  BSYNC B1 ;  /* 0x0000000000017941 */ /* 0x000fea0003800000 */
.L_x_79:
        /* <DEDUP_REMOVED lines=10> */
.L_x_82:
[----:B------:R-:W-:Y:S05]  /*32f0*/  BSYNC B1 ;  /* 0x0000000000017941 */ /* 0x000fea0003800000 */
.L_x_81:
        /* <DEDUP_REMOVED lines=10> */
.L_x_84:
[----:B------:R-:W-:Y:S05]  /*33a0*/  BSYNC B1 ;  /* 0x0000000000017941 */ /* 0x000fea0003800000 */
.L_x_83:
        /* <DEDUP_REMOVED lines=9> */
.L_x_86:
[----:B------:R-:W-:Y:S05]  /*3440*/  BSYNC B1 ;  /* 0x0000000000017941 */ /* 0x000fea0003800000 */
.L_x_85:
        /* <DEDUP_REMOVED lines=9> */
.L_x_88:
[----:B------:R-:W-:Y:S05]  /*34e0*/  BSYNC B1 ;  /* 0x0000000000017941 */ /* 0x000fea0003800000 */
.L_x_87:
        /* <DEDUP_REMOVED lines=10> */
.L_x_90:
[----:B------:R-:W-:Y:S05]  /*3590*/  BSYNC B1 ;  /* 0x0000000000017941 */ /* 0x000fea0003800000 */
.L_x_89:
        /* <DEDUP_REMOVED lines=10> */
.L_x_92:
[----:B------:R-:W-:Y:S05]  /*3640*/  BSYNC B1 ;  /* 0x0000000000017941 */ /* 0x000fea0003800000 */
.L_x_91:
        /* <DEDUP_REMOVED lines=9> */
.L_x_94:
[----:B------:R-:W-:Y:S05]  /*36e0*/  BSYNC B1 ;  /* 0x0000000000017941 */ /* 0x000fea0003800000 */
.L_x_93:
        /* <DEDUP_REMOVED lines=9> */
.L_x_96:
[----:B------:R-:W-:Y:S05]  /*3780*/  BSYNC B1 ;  /* 0x0000000000017941 */ /* 0x000fea0003800000 */
.L_x_95:
        /* <DEDUP_REMOVED lines=10> */
.L_x_98:
[----:B------:R-:W-:Y:S05]  /*3830*/  BSYNC B1 ;  /* 0x0000000000017941 */ /* 0x000fea0003800000 */
.L_x_97:
        /* <DEDUP_REMOVED lines=10> */
.L_x_100:
[----:B------:R-:W-:Y:S05]  /*38e0*/  BSYNC B1 ;  /* 0x0000000000017941 */ /* 0x000fea0003800000 */
.L_x_99:
        /* <DEDUP_REMOVED lines=9> */
.L_x_102:
[----:B------:R-:W-:Y:S05]  /*3980*/  BSYNC B1 ;  /* 0x0000000000017941 */ /* 0x000fea0003800000 */
.L_x_101:
        /* <DEDUP_REMOVED lines=9> */
.L_x_104:
[----:B------:R-:W-:Y:S05]  /*3a20*/  BSYNC B1 ;  /* 0x0000000000017941 */ /* 0x000fea0003800000 */
.L_x_103:
        /* <DEDUP_REMOVED lines=10> */
.L_x_106:
[----:B------:R-:W-:Y:S05]  /*3ad0*/  BSYNC B1 ;  /* 0x0000000000017941 */ /* 0x000fea0003800000 */
.L_x_105:
        /* <DEDUP_REMOVED lines=10> */
.L_x_108:
[----:B------:R-:W-:Y:S05]  /*3b80*/  BSYNC B1 ;  /* 0x0000000000017941 */ /* 0x000fea0003800000 */
.L_x_107:
        /* <DEDUP_REMOVED lines=9> */
.L_x_110:
[----:B------:R-:W-:Y:S05]  /*3c20*/  BSYNC B1 ;  /* 0x0000000000017941 */ /* 0x000fea0003800000 */
.L_x_109:
        /* <DEDUP_REMOVED lines=9> */
.L_x_112:
[----:B------:R-:W-:Y:S05]  /*3cc0*/  BSYNC B1 ;  /* 0x0000000000017941 */ /* 0x000fea0003800000 */
.L_x_111:
        /* <DEDUP_REMOVED lines=10> */
.L_x_114:
[----:B------:R-:W-:Y:S05]  /*3d70*/  BSYNC B1 ;  /* 0x0000000000017941 */ /* 0x000fea0003800000 */
.L_x_113:
        /* <DEDUP_REMOVED lines=10> */
.L_x_116:
[----:B------:R-:W-:Y:S05]  /*3e20*/  BSYNC B1 ;  /* 0x0000000000017941 */ /* 0x000fea0003800000 */
.L_x_115:
        /* <DEDUP_REMOVED lines=9> */
.L_x_118:
[----:B------:R-:W-:Y:S05]  /*3ec0*/  BSYNC B1 ;  /* 0x0000000000017941 */ /* 0x000fea0003800000 */
.L_x_117:
        /* <DEDUP_REMOVED lines=9> */
.L_x_120:
[----:B------:R-:W-:Y:S05]  /*3f60*/  BSYNC B1 ;  /* 0x0000000000017941 */ /* 0x000fea0003800000 */
.L_x_119:
        /* <DEDUP_REMOVED lines=10> */
.L_x_122:
[----:B------:R-:W-:Y:S05]  /*4010*/  BSYNC B1 ;  /* 0x0000000000017941 */ /* 0x000fea0003800000 */
.L_x_121:
        /* <DEDUP_REMOVED lines=10> */
.L_x_124:
[----:B------:R-:W-:Y:S05]  /*40c0*/  BSYNC B1 ;  /* 0x0000000000017941 */ /* 0x000fea0003800000 */
.L_x_123:
        /* <DEDUP_REMOVED lines=9> */
.L_x_126:
[----:B------:R-:W-:Y:S05]  /*4160*/  BSYNC B1 ;  /* 0x0000000000017941 */ /* 0x000fea0003800000 */
.L_x_125:
        /* <DEDUP_REMOVED lines=9> */
.L_x_128:
[----:B------:R-:W-:Y:S05]  /*4200*/  BSYNC B1 ;  /* 0x0000000000017941 */ /* 0x000fea0003800000 */
.L_x_127:
        /* <DEDUP_REMOVED lines=10> */
.L_x_130:
[----:B------:R-:W-:Y:S05]  /*42b0*/  BSYNC B1 ;  /* 0x0000000000017941 */ /* 0x000fea0003800000 */
.L_x_129:
        /* <DEDUP_REMOVED lines=10> */
.L_x_132:
[----:B------:R-:W-:Y:S05]  /*4360*/  BSYNC B1 ;  /* 0x0000000000017941 */ /* 0x000fea0003800000 */
.L_x_131:
        /* <DEDUP_REMOVED lines=9> */
.L_x_134:
[----:B------:R-:W-:Y:S05]  /*4400*/  BSYNC B1 ;  /* 0x0000000000017941 */ /* 0x000fea0003800000 */
.L_x_133:
        /* <DEDUP_REMOVED lines=9> */
.L_x_136:
[----:B------:R-:W-:Y:S05]  /*44a0*/  BSYNC B1 ;  /* 0x0000000000017941 */ /* 0x000fea0003800000 */
.L_x_135:
        /* <DEDUP_REMOVED lines=10> */
.L_x_138:
[----:B------:R-:W-:Y:S05]  /*4550*/  BSYNC B1 ;  /* 0x0000000000017941 */ /* 0x000fea0003800000 */
.L_x_137:
        /* <DEDUP_REMOVED lines=10> */
.L_x_140:
[----:B------:R-:W-:Y:S05]  /*4600*/  BSYNC B1 ;  /* 0x0000000000017941 */ /* 0x000fea0003800000 */
.L_x_139:
        /* <DEDUP_REMOVED lines=9> */
.L_x_142:
[----:B------:R-:W-:Y:S05]  /*46a0*/  BSYNC B1 ;  /* 0x0000000000017941 */ /* 0x000fea0003800000 */
.L_x_141:
        /* <DEDUP_REMOVED lines=9> */
.L_x_144:
[----:B------:R-:W-:Y:S05]  /*4740*/  BSYNC B1 ;  /* 0x0000000000017941 */ /* 0x000fea0003800000 */
.L_x_143:
        /* <DEDUP_REMOVED lines=10> */
.L_x_146:
[----:B------:R-:W-:Y:S05]  /*47f0*/  BSYNC B1 ;  /* 0x0000000000017941 */ /* 0x000fea0003800000 */
.L_x_145:
        /* <DEDUP_REMOVED lines=10> */
.L_x_148:
[----:B------:R-:W-:Y:S05]  /*48a0*/  BSYNC B1 ;  /* 0x0000000000017941 */ /* 0x000fea0003800000 */
.L_x_147:
        /* <DEDUP_REMOVED lines=9> */
.L_x_150:
[----:B------:R-:W-:Y:S05]  /*4940*/  BSYNC B1 ;  /* 0x0000000000017941 */ /* 0x000fea0003800000 */
.L_x_149:
        /* <DEDUP_REMOVED lines=9> */
.L_x_152:
[----:B------:R-:W-:Y:S05]  /*49e0*/  BSYNC B1 ;  /* 0x0000000000017941 */ /* 0x000fea0003800000 */
.L_x_151:
        /* <DEDUP_REMOVED lines=10> */
.L_x_154:
[----:B------:R-:W-:Y:S05]  /*4a90*/  BSYNC B1 ;  /* 0x0000000000017941 */ /* 0x000fea0003800000 */
.L_x_153:
[----:B0----5:R-:W-:Y:S01]  /*4aa0*/  IMAD.U32 R14, R24, 0x10000, RZ ;  /* 0x00010000180e7824 */ /* 0x021fe200078e00ff */
[----:B------:R-:W-:Y:S01]  /*4ab0*/  ISETP.GT.AND P0, PT, R4, 0x79, PT ;  /* 0x000000790400780c */ /* 0x000fe20003f04270 */
[----:B------:R-:W-:Y:S01]  /*4ac0*/  @P2 IMAD.MOV.U32 R4, RZ, RZ, R10 ;  /* 0x000000ffff042224 */ /* 0x000fe200078e000a */
[----:B------:R-:W-:Y:S01]  /*4ad0*/  BSSY B1, `(.L_x_155) ;  /* 0x000000a000017945 */ /* 0x000fe20003800000 */
[----:B------:R-:W-:Y:S01]  /*4ae0*/  FMUL R5, R14, R89 ;  /* 0x000000590e057220 */ /* 0x000fe20000400000 */
[----:B------:R-:W-:-:S03]  /*4af0*/  ISETP.GT.AND P3, PT, R3, RZ, P0 ;  /* 0x000000ff0300720c */ /* 0x000fc60000764270 */
[----:B------:R-:W-:-:S05]  /*4b00*/  FFMA R5, R84, R88, R5 ;  /* 0x0000005854057223 */ /* 0x000fca0000000005 */
[----:B------:R-:W-:-:S04]  /*4b10*/  F2FP.BF16.F32.PACK_AB R5, RZ, R5 ;  /* 0x00000005ff05723e */ /* 0x000fc800000010ff */
[----:B------:R-:W-:Y:S01]  /*4b20*/  PRMT R14, R5, 0x7610, R14 ;  /* 0x00007610050e7816 */ /* 0x000fe2000000000e */
[----:B------:R-:W-:-:S05]  /*4b30*/  @P2 IMAD.MOV.U32 R5, RZ, RZ, R11 ;  /* 0x000000ffff052224 */ /* 0x000fca00078e000b */
[----:B------:R0:W-:Y:S01]  /*4b40*/  @P2 STG.E.U16 desc[UR36][R4.64+0xf0], R14 ;  /* 0x0000f00e04002986 */ /* 0x0001e2000c101524 */
[----:B------:R-:W-:Y:S05]  /*4b50*/  @!P3 BRA `(.L_x_156) ;  /* 0x000000000004b947 */ /* 0x000fea0003800000 */
[----:B------:R0:W5:Y:S02]  /*4b60*/  LDG.E.LTC128B.U16 R24, desc[UR36][R6.64+0xf2] ;  /* 0x0000f22406187981 */ /* 0x000164000c1e1520 */
.L_x_156:
[----:B------:R-:W-:Y:S05]  /*4b70*/  BSYNC B1 ;  /* 0x0000000000017941 */ /* 0x000fea0003800000 */
.L_x_155:
        /* <DEDUP_REMOVED lines=9> */
.L_x_158:
[----:B------:R-:W-:Y:S05]  /*4c10*/  BSYNC B1 ;  /* 0x0000000000017941 */ /* 0x000fea0003800000 */
.L_x_157:
[----:B0----5:R-:W-:Y:S01]  /*4c20*/  IMAD.U32 R4, R24, 0x10000, RZ ;  /* 0x0001000018047824 */ /* 0x021fe200078e00ff */
[----:B------:R-:W-:Y:S01]  /*4c30*/  ISETP.GT.AND P0, PT, R3, 0x8, P0 ;  /* 0x000000080300780c */ /* 0x000fe20000704270 */
[----:B------:R-:W-:Y:S02]  /*4c40*/  BSSY B1, `(.L_x_159) ;  /* 0x000000a000017945 */ /* 0x000fe40003800000 */
[----:B------:R-:W-:Y:S01]  /*4c50*/  FMUL R5, R4, R89 ;  /* 0x0000005904057220 */ /* 0x000fe20000400000 */
[----:B------:R-:W-:-:S03]  /*4c60*/  @P1 IMAD.MOV.U32 R4, RZ, RZ, R12 ;  /* 0x000000ffff041224 */ /* 0x000fc600078e000c */
[----:B------:R-:W-:-:S05]  /*4c70*/  FFMA R5, R86, R88, R5 ;  /* 0x0000005856057223 */ /* 0x000fca0000000005 */
[----:B------:R-:W-:-:S04]  /*4c80*/  F2FP.BF16.F32.PACK_AB R5, RZ, R5 ;  /* 0x00000005ff05723e */ /* 0x000fc800000010ff */
[----:B-1-34-:R-:W-:Y:S01]  /*4c90*/  PRMT R6, R5, 0x7610, R6 ;  /* 0x0000761005067816 */ /* 0x01afe20000000006 */
[----:B------:R-:W-:-:S05]  /*4ca0*/  @P1 IMAD.MOV.U32 R5, RZ, RZ, R13 ;  /* 0x000000ffff051224 */ /* 0x000fca00078e000d */
[----:B------:R0:W-:Y:S01]  /*4cb0*/  @P1 STG.E.U16 desc[UR36][R4.64+0xf0], R6 ;  /* 0x0000f00604001986 */ /* 0x0001e2000c101524 */
[----:B------:R-:W-:Y:S05]  /*4cc0*/  @!P0 BRA `(.L_x_160) ;  /* 0x0000000000048947 */ /* 0x000fea0003800000 */
[----:B------:R1:W5:Y:S02]  /*4cd0*/  LDG.E.LTC128B.U16 R24, desc[UR36][R8.64+0xf2] ;  /* 0x0000f22408187981 */ /* 0x000364000c1e1520 */
.L_x_160:
[----:B------:R-:W-:Y:S05]  /*4ce0*/  BSYNC B1 ;  /* 0x0000000000017941 */ /* 0x000fea0003800000 */
.L_x_159:
[----:B------:R-:W-:Y:S05]  /*4cf0*/  @!P0 BRA `(.L_x_161) ;  /* 0x0000001000e88947 */ /* 0x000fea0003800000 */
[----:B-----5:R-:W-:-:S04]  /*4d00*/  IMAD.U32 R24, R24, 0x10000, RZ ;  /* 0x0001000018187824 */ /* 0x020fc800078e00ff */
[----:B------:R-:W-:-:S04]  /*4d10*/  FMUL R24, R24, R89 ;  /* 0x0000005918187220 */ /* 0x000fc80000400000 */
[----:B------:R-:W-:-:S05]  /*4d20*/  FFMA R24, R87, R88, R24 ;  /* 0x0000005857187223 */ /* 0x000fca0000000018 */
[----:B------:R-:W-:-:S05]  /*4d30*/  F2FP.BF16.F32.PACK_AB R24, RZ, R24 ;  /* 0x00000018ff18723e */ /* 0x000fca00000010ff */
[----:B------:R3:W-:Y:S01]  /*4d40*/  STG.E.U16 desc[UR36][R12.64+0xf2], R24 ;  /* 0x0000f2180c007986 */ /* 0x0007e2000c101524 */
[----:B------:R-:W-:Y:S05]  /*4d50*/  BRA `(.L_x_161) ;  /* 0x0000001000d07947 */ /* 0x000fea0003800000 */
.L_x_36:
[----:B------:R-:W-:Y:S01]  /*4d60*/  ISETP.GT.AND P0, PT, R4, 0x1, PT ;  /* 0x000000010400780c */ /* 0x000fe20003f04270 */
[----:B------:R-:W-:Y:S01]  /*4d70*/  ULDC.64 UR4, c[0x0][0x5c0] ;  /* 0x0001700000047ab9 */ /* 0x000fe20000000a00 */
[-C--:B------:R-:W-:Y:S01]  /*4d80*/  FMUL R24, R24, R88.reuse ;  /* 0x0000005818187220 */ /* 0x080fe20000400000 */
[-C--:B------:R-:W-:Y:S01]  /*4d90*/  FMUL R25, R25, R88.reuse ;  /* 0x0000005819197220 */ /* 0x080fe20000400000 */
[----:B------:R-:W-:Y:S01]  /*4da0*/  ISETP.GT.AND P3, PT, R3, RZ, P0 ;  /* 0x000000ff0300720c */ /* 0x000fe20000764270 */
[-C--:B------:R-:W-:Y:S01]  /*4db0*/  FMUL R26, R26, R88.reuse ;  /* 0x000000581a1a7220 */ /* 0x080fe20000400000 */
[----:B------:R-:W-:Y:S01]  /*4dc0*/  LEA R6, P4, R92, UR4, 0x1 ;  /* 0x000000045c067c11 */ /* 0x000fe2000f8808ff */
[----:B------:R-:W-:Y:S01]  /*4dd0*/  FMUL R27, R27, R88 ;  /* 0x000000581b1b7220 */ /* 0x000fe20000400000 */
[----:B------:R-:W-:Y:S01]  /*4de0*/  F2FP.BF16.F32.PACK_AB R24, RZ, R24 ;  /* 0x00000018ff18723e */ /* 0x000fe200000010ff */
[-C--:B------:R-:W-:Y:S01]  /*4df0*/  FMUL R28, R28, R88.reuse ;  /* 0x000000581c1c7220 */ /* 0x080fe20000400000 */
[----:B------:R-:W-:Y:S01]  /*4e00*/  LEA.HI.X R7, R92, UR5, R107, 0x1, P4 ;  /* 0x000000055c077c11 */ /* 0x000fe2000a0f0c6b */
[-C--:B------:R-:W-:Y:S01]  /*4e10*/  FMUL R29, R29, R88.reuse ;  /* 0x000000581d1d7220 */ /* 0x080fe20000400000 */
[----:B------:R-:W-:Y:S01]  /*4e20*/  F2FP.BF16.F32.PACK_AB R25, RZ, R25 ;  /* 0x00000019ff19723e */ /* 0x000fe200000010ff */
[-C--:B------:R-:W-:Y:S01]  /*4e30*/  FMUL R30, R30, R88.reuse ;  /* 0x000000581e1e7220 */ /* 0x080fe20000400000 */
[----:B------:R-:W-:Y:S01]  /*4e40*/  SHF.L.U64.HI R99, R98, 0x4, R99 ;  /* 0x0000000462637819 */ /* 0x000fe20000010263 */
[----:B------:R-:W-:Y:S01]  /*4e50*/  @P1 STG.E.U16 desc[UR36][R6.64], R24 ;  /* 0x0000001806001986 */ /* 0x000fe2000c101524 */
[----:B------:R-:W-:Y:S01]  /*4e60*/  ISETP.GT.AND P1, PT, R4, 0x8, PT ;  /* 0x000000080400780c */ /* 0x000fe20003f24270 */
[----:B------:R-:W-:Y:S01]  /*4e70*/  FMUL R31, R31, R88 ;  /* 0x000000581f1f7220 */ /* 0x000fe20000400000 */
[C---:B------:R-:W-:Y:S01]  /*4e80*/  ISETP.GT.AND P4, PT, R3.reuse, 0x8, P0 ;  /* 0x000000080300780c */ /* 0x040fe20000784270 */
[----:B------:R-:W-:Y:S01]  /*4e90*/  @P3 STG.E.U16 desc[UR36][R6.64+0x2], R25 ;  /* 0x0000021906003986 */ /* 0x000fe2000c101524 */
[----:B------:R-:W-:Y:S01]  /*4ea0*/  LEA R8, P3, R98, R6, 0x4 ;  /* 0x0000000662087211 */ /* 0x000fe200078620ff */
[-C--:B------:R-:W-:Y:S01]  /*4eb0*/  FMUL R32, R32, R88.reuse ;  /* 0x0000005820207220 */ /* 0x080fe20000400000 */
[----:B------:R-:W-:Y:S01]  /*4ec0*/  ISETP.GT.AND P2, PT, R3, 0x8, P2 ;  /* 0x000000080300780c */ /* 0x000fe20001744270 */
[-C--:B------:R-:W-:Y:S01]  /*4ed0*/  FMUL R33, R33, R88.reuse ;  /* 0x0000005821217220 */ /* 0x080fe20000400000 */
[----:B------:R-:W-:Y:S01]  /*4ee0*/  ISETP.GT.AND P0, PT, R4, 0x9, PT ;  /* 0x000000090400780c */ /* 0x000fe20003f04270 */
[----:B------:R-:W-:Y:S01]  /*4ef0*/  IMAD.X R9, R99, 0x1, R7, P3 ;  /* 0x0000000163097824 */ /* 0x000fe200018e0607 */
[C---:B------:R-:W-:Y:S01]  /*4f00*/  ISETP.GT.AND P5, PT, R3.reuse, RZ, P1 ;  /* 0x000000ff0300720c */ /* 0x040fe20000fa4270 */
[-C--:B------:R-:W-:Y:S01]  /*4f10*/  FMUL R34, R34, R88.reuse ;  /* 0x0000005822227220 */ /* 0x080fe20000400000 */
[----:B------:R-:W-:Y:S01]  /*4f20*/  ISETP.GT.AND P3, PT, R3, RZ, P0 ;  /* 0x000000ff0300720c */ /* 0x000fe20000764270 */
[----:B------:R-:W-:Y:S01]  /*4f30*/  FMUL R35, R35, R88 ;  /* 0x0000005823237220 */ /* 0x000fe20000400000 */
[----:B------:R-:W-:Y:S01]  /*4f40*/  F2FP.BF16.F32.PACK_AB R26, RZ, R26 ;  /* 0x0000001aff1a723e */ /* 0x000fe200000010ff */
[-C--:B------:R-:W-:Y:S01]  /*4f50*/  FMUL R36, R36, R88.reuse ;  /* 0x0000005824247220 */ /* 0x080fe20000400000 */
[----:B------:R-:W-:Y:S01]  /*4f60*/  F2FP.BF16.F32.PACK_AB R27, RZ, R27 ;  /* 0x0000001bff1b723e */ /* 0x000fe200000010ff */
[----:B------:R-:W-:Y:S01]  /*4f70*/  FMUL R37, R37, R88 ;  /* 0x0000005825257220 */ /* 0x000fe20000400000 */
[----:B------:R-:W-:Y:S01]  /*4f80*/  F2FP.BF16.F32.PACK_AB R28, RZ, R28 ;  /* 0x0000001cff1c723e */ /* 0x000fe200000010ff */
[----:B------:R-:W-:Y:S01]  /*4f90*/  @P2 STG.E.U16 desc[UR36][R8.64], R26 ;  /* 0x0000001a08002986 */ /* 0x000fe2000c101524 */
[----:B------:R-:W-:Y:S01]  /*4fa0*/  F2FP.BF16.F32.PACK_AB R29, RZ, R29 ;  /* 0x0000001dff1d723e */ /* 0x000fe200000010ff */
[-C--:B------:R-:W-:Y:S01]  /*4fb0*/  FMUL R38, R38, R88.reuse ;  /* 0x0000005826267220 */ /* 0x080fe20000400000 */
[----:B------:R-:W-:Y:S01]  /*4fc0*/  ISETP.GT.AND P2, PT, R3, 0x8, P1 ;  /* 0x000000080300780c */ /* 0x000fe20000f44270 */
[----:B------:R-:W-:Y:S01]  /*4fd0*/  @P4 STG.E.U16 desc[UR36][R8.64+0x2], R27 ;  /* 0x0000021b08004986 */ /* 0x000fe2000c101524 */
[----:B------:R-:W-:Y:S01]  /*4fe0*/  ISETP.GT.AND P1, PT, R4, 0x10, PT ;  /* 0x000000100400780c */ /* 0x000fe20003f24270 */
[----:B------:R-:W-:Y:S01]  /*4ff0*/  FMUL R39, R39, R88 ;  /* 0x0000005827277220 */ /* 0x000fe20000400000 */
[----:B------:R-:W-:Y:S01]  /*5000*/  F2FP.BF16.F32.PACK_AB R30, RZ, R30 ;  /* 0x0000001eff1e723e */ /* 0x000fe200000010ff */
[----:B------:R-:W-:Y:S01]  /*5010*/  @P5 STG.E.U16 desc[UR36][R6.64+0x10], R28 ;  /* 0x0000101c06005986 */ /* 0x000fe2000c101524 */
[C---:B------:R-:W-:Y:S01]  /*5020*/  ISETP.GT.AND P4, PT, R3.reuse, RZ, P1 ;  /* 0x000000ff0300720c */ /* 0x040fe20000f84270 */
[-C--:B------:R-:W-:Y:S01]  /*5030*/  FMUL R40, R40, R88.reuse ;  /* 0x0000005828287220 */ /* 0x080fe20000400000 */
[----:B------:R-:W-:Y:S01]  /*5040*/  F2FP.BF16.F32.PACK_AB R31, RZ, R31 ;  /* 0x0000001fff1f723e */ /* 0x000fe200000010ff */
[----:B------:R-:W-:Y:S01]  /*5050*/  @P3 STG.E.U16 desc[UR36][R6.64+0x12], R29 ;  /* 0x0000121d06003986 */ /* 0x000fe2000c101524 */
[----:B------:R-:W-:Y:S01]  /*5060*/  ISETP.GT.AND P3, PT, R3, 0x8, P0 ;  /* 0x000000080300780c */ /* 0x000fe20000764270 */
[----:B------:R-:W-:Y:S01]  /*5070*/  FMUL R41, R41, R88 ;  /* 0x0000005829297220 */ /* 0x000fe20000400000 */
[----:B------:R-:W-:Y:S01]  /*5080*/  ISETP.GT.AND P0, PT, R4, 0x11, PT ;  /* 0x000000110400780c */ /* 0x000fe20003f04270 */
[----:B------:R-:W-:Y:S01]  /*5090*/  @P2 STG.E.U16 desc[UR36][R8.64+0x10], R30 ;  /* 0x0000101e08002986 */ /* 0x000fe2000c101524 */
[----:B------:R-:W-:Y:S01]  /*50a0*/  F2FP.BF16.F32.PACK_AB R32, RZ, R32 ;  /* 0x00000020ff20723e */ /* 0x000fe200000010ff */
[-C--:B------:R-:W-:Y:S01]  /*50b0*/  FMUL R42, R42, R88.reuse ;  /* 0x000000582a2a7220 */ /* 0x080fe20000400000 */
[----:B------:R-:W-:Y:S01]  /*50c0*/  ISETP.GT.AND P5, PT, R3, RZ, P0 ;  /* 0x000000ff0300720c */ /* 0x000fe200007a4270 */
[-C--:B------:R-:W-:Y:S01]  /*50d0*/  FMUL R43, R43, R88.reuse ;  /* 0x000000582b2b7220 */ /* 0x080fe20000400000 */
[----:B------:R-:W-:Y:S01]  /*50e0*/  ISETP.GT.AND P2, PT, R3, 0x8, P1 ;  /* 0x000000080300780c */ /* 0x000fe20000f44270 */
[-C--:B------:R-:W-:Y:S01]  /*50f0*/  FMUL R44, R44, R88.reuse ;  /* 0x000000582c2c7220 */ /* 0x080fe20000400000 */
[----:B------:R-:W-:Y:S01]  /*5100*/  ISETP.GT.AND P1, PT, R4, 0x18, PT ;  /* 0x000000180400780c */ /* 0x000fe20003f24270 */
[-C--:B------:R-:W-:Y:S01]  /*5110*/  FMUL R45, R45, R88.reuse ;  /* 0x000000582d2d7220 */ /* 0x080fe20000400000 */
[----:B------:R-:W-:Y:S01]  /*5120*/  F2FP.BF16.F32.PACK_AB R33, RZ, R33 ;  /* 0x00000021ff21723e */ /* 0x000fe200000010ff */
[----:B------:R-:W-:Y:S01]  /*5130*/  @P3 STG.E.U16 desc[UR36][R8.64+0x12], R31 ;  /* 0x0000121f08003986 */ /* 0x000fe2000c101524 */
[C---:B------:R-:W-:Y:S01]  /*5140*/  ISETP.GT.AND P3, PT, R3.reuse, 0x8, P0 ;  /* 0x000000080300780c */ /* 0x040fe20000764270 */
[-C--:B------:R-:W-:Y:S01]  /*5150*/  FMUL R46, R46, R88.reuse ;  /* 0x000000582e2e7220 */ /* 0x080fe20000400000 */
[----:B------:R-:W-:Y:S01]  /*5160*/  ISETP.GT.AND P0, PT, R4, 0x19, PT ;  /* 0x000000190400780c */ /* 0x000fe20003f04270 */
[----:B------:R-:W-:Y:S01]  /*5170*/  @P4 STG.E.U16 desc[UR36][R6.64+0x20], R32 ;  /* 0x0000202006004986 */ /* 0x000fe2000c101524 */
[----:B------:R-:W-:Y:S01]  /*5180*/  ISETP.GT.AND P4, PT, R3, RZ, P1 ;  /* 0x000000ff0300720c */ /* 0x000fe20000f84270 */
[----:B------:R-:W-:Y:S01]  /*5190*/  FMUL R47, R47, R88 ;  /* 0x000000582f2f7220 */ /* 0x000fe20000400000 */
[----:B------:R-:W-:Y:S01]  /*51a0*/  F2FP.BF16.F32.PACK_AB R34, RZ, R34 ;  /* 0x00000022ff22723e */ /* 0x000fe200000010ff */
[----:B------:R-:W-:Y:S01]  /*51b0*/  @P5 STG.E.U16 desc[UR36][R6.64+0x22], R33 ;  /* 0x0000222106005986 */ /* 0x000fe2000c101524 */
[----:B------:R-:W-:Y:S01]  /*51c0*/  ISETP.GT.AND P5, PT, R3, RZ, P0 ;  /* 0x000000ff0300720c */ /* 0x000fe200007a4270 */
[----:B------:R-:W-:Y:S01]  /*51d0*/  FMUL R48, R48, R88 ;  /* 0x0000005830307220 */ /* 0x000fe20000400000 */
[----:B------:R-:W-:Y:S01]  /*51e0*/  F2FP.BF16.F32.PACK_AB R35, RZ, R35 ;  /* 0x00000023ff23723e */ /* 0x000fe200000010ff */
[----:B------:R-:W-:Y:S01]  /*51f0*/  @P2 STG.E.U16 desc[UR36][R8.64+0x20], R34 ;  /* 0x0000202208002986 */ /* 0x000fe2000c101524 */
[----:B------:R-:W-:Y:S01]  /*5200*/  F2FP.BF16.F32.PACK_AB R36, RZ, R36 ;  /* 0x00000024ff24723e */ /* 0x000fe200000010ff */
[-C--:B------:R-:W-:Y:S01]  /*5210*/  FMUL R49, R49, R88.reuse ;  /* 0x0000005831317220 */ /* 0x080fe20000400000 */
[C---:B------:R-:W-:Y:S01]  /*5220*/  ISETP.GT.AND P2, PT, R3.reuse, 0x8, P1 ;  /* 0x000000080300780c */ /* 0x040fe20000f44270 */
[----:B------:R-:W-:Y:S01]  /*5230*/  @P3 STG.E.U16 desc[UR36][R8.64+0x22], R35 ;  /* 0x0000222308003986 */ /* 0x000fe2000c101524 */
[----:B------:R-:W-:Y:S01]  /*5240*/  ISETP.GT.AND P1, PT, R4, 0x20, PT ;  /* 0x000000200400780c */ /* 0x000fe20003f24270 */
[-C--:B------:R-:W-:Y:S01]  /*5250*/  FMUL R50, R50, R88.reuse ;  /* 0x0000005832327220 */ /* 0x080fe20000400000 */
[----:B------:R-:W-:Y:S01]  /*5260*/  F2FP.BF16.F32.PACK_AB R37, RZ, R37 ;  /* 0x00000025ff25723e */ /* 0x000fe200000010ff */
[----:B------:R-:W-:Y:S01]  /*5270*/  @P4 STG.E.U16 desc[UR36][R6.64+0x30], R36 ;  /* 0x0000302406004986 */ /* 0x000fe2000c101524 */
[----:B------:R-:W-:Y:S01]  /*5280*/  ISETP.GT.AND P3, PT, R3, 0x8, P0 ;  /* 0x000000080300780c */ /* 0x000fe20000764270 */
[-C--:B------:R-:W-:Y:S01]  /*5290*/  FMUL R51, R51, R88.reuse ;  /* 0x0000005833337220 */ /* 0x080fe20000400000 */
[----:B------:R-:W-:Y:S01]  /*52a0*/  ISETP.GT.AND P0, PT, R4, 0x21, PT ;  /* 0x000000210400780c */ /* 0x000fe20003f04270 */
[----:B------:R-:W-:Y:S01]  /*52b0*/  @P5 STG.E.U16 desc[UR36][R6.64+0x32], R37 ;  /* 0x0000322506005986 */ /* 0x000fe2000c101524 */
[----:B------:R-:W-:Y:S01]  /*52c0*/  ISETP.GT.AND P4, PT, R3, RZ, P1 ;  /* 0x000000ff0300720c */ /* 0x000fe20000f84270 */
[----:B------:R-:W-:Y:S01]  /*52d0*/  FMUL R52, R52, R88 ;  /* 0x0000005834347220 */ /* 0x000fe20000400000 */
[----:B------:R-:W-:Y:S01]  /*52e0*/  F2FP.BF16.F32.PACK_AB R38, RZ, R38 ;  /* 0x00000026ff26723e */ /* 0x000fe200000010ff */
[-C--:B------:R-:W-:Y:S01]  /*52f0*/  FMUL R53, R53, R88.reuse ;  /* 0x0000005835357220 */ /* 0x080fe20000400000 */
        /* <DEDUP_REMOVED lines=113> */
[----:B------:R-:W-:Y:S01]  /*5a10*/  FMUL R87, R87, R88 ;  /* 0x0000005857577220 */ /* 0x000fe20000400000 */
[----:B------:R-:W-:Y:S01]  /*5a20*/  ISETP.GT.AND P0, PT, R4, 0x51, PT ;  /* 0x000000510400780c */ /* 0x000fe20003f04270 */
[----:B------:R-:W-:Y:S01]  /*5a30*/  @P5 STG.E.U16 desc[UR36][R6.64+0x92], R61 ;  /* 0x0000923d06005986 */ /* 0x000fe2000c101524 */
[----:B------:R-:W-:-:S02]  /*5a40*/  ISETP.GT.AND P4, PT, R3, RZ, P1 ;  /* 0x000000ff0300720c */ /* 0x000fc40000f84270 */
[----:B------:R-:W-:Y:S02]  /*5a50*/  F2FP.BF16.F32.PACK_AB R62, RZ, R62 ;  /* 0x0000003eff3e723e */ /* 0x000fe400000010ff */
[C---:B------:R-:W-:Y:S02]  /*5a60*/  ISETP.GT.AND P5, PT, R3.reuse, RZ, P0 ;  /* 0x000000ff0300720c */ /* 0x040fe400007a4270 */
[----:B------:R-:W-:Y:S01]  /*5a70*/  F2FP.BF16.F32.PACK_AB R63, RZ, R63 ;  /* 0x0000003fff3f723e */ /* 0x000fe200000010ff */
[----:B------:R-:W-:Y:S01]  /*5a80*/  @P2 STG.E.U16 desc[UR36][R8.64+0x90], R62 ;  /* 0x0000903e08002986 */ /* 0x000fe2000c101524 */
[----:B------:R-:W-:Y:S02]  /*5a90*/  F2FP.BF16.F32.PACK_AB R64, RZ, R64 ;  /* 0x00000040ff40723e */ /* 0x000fe400000010ff */
[----:B------:R-:W-:Y:S01]  /*5aa0*/  ISETP.GT.AND P2, PT, R3, 0x8, P1 ;  /* 0x000000080300780c */ /* 0x000fe20000f44270 */
[----:B------:R-:W-:Y:S01]  /*5ab0*/  @P3 STG.E.U16 desc[UR36][R8.64+0x92], R63 ;  /* 0x0000923f08003986 */ /* 0x000fe2000c101524 */
[----:B------:R-:W-:-:S02]  /*5ac0*/  ISETP.GT.AND P1, PT, R4, 0x58, PT ;  /* 0x000000580400780c */ /* 0x000fc40003f24270 */
[----:B------:R-:W-:Y:S01]  /*5ad0*/  F2FP.BF16.F32.PACK_AB R65, RZ, R65 ;  /* 0x00000041ff41723e */ /* 0x000fe200000010ff */
[----:B------:R-:W-:Y:S01]  /*5ae0*/  @P4 STG.E.U16 desc[UR36][R6.64+0xa0], R64 ;  /* 0x0000a04006004986 */ /* 0x000fe2000c101524 */
[C---:B------:R-:W-:Y:S02]  /*5af0*/  ISETP.GT.AND P3, PT, R3.reuse, 0x8, P0 ;  /* 0x000000080300780c */ /* 0x040fe40000764270 */
[----:B------:R-:W-:Y:S01]  /*5b00*/  ISETP.GT.AND P0, PT, R4, 0x59, PT ;  /* 0x000000590400780c */ /* 0x000fe20003f04270 */
[----:B------:R-:W-:Y:S01]  /*5b10*/  @P5 STG.E.U16 desc[UR36][R6.64+0xa2], R65 ;  /* 0x0000a24106005986 */ /* 0x000fe2000c101524 */
[C---:B------:R-:W-:Y:S02]  /*5b20*/  ISETP.GT.AND P4, PT, R3.reuse, RZ, P1 ;  /* 0x000000ff0300720c */ /* 0x040fe40000f84270 */
[----:B------:R-:W-:Y:S02]  /*5b30*/  F2FP.BF16.F32.PACK_AB R66, RZ, R66 ;  /* 0x00000042ff42723e */ /* 0x000fe400000010ff */
[----:B------:R-:W-:-:S02]  /*5b40*/  ISETP.GT.AND P5, PT, R3, RZ, P0 ;  /* 0x000000ff0300720c */ /* 0x000fc400007a4270 */
[----:B------:R-:W-:Y:S01]  /*5b50*/  F2FP.BF16.F32.PACK_AB R67, RZ, R67 ;  /* 0x00000043ff43723e */ /* 0x000fe200000010ff */
[----:B------:R-:W-:Y:S01]  /*5b60*/  @P2 STG.E.U16 desc[UR36][R8.64+0xa0], R66 ;  /* 0x0000a04208002986 */ /* 0x000fe2000c101524 */
[----:B------:R-:W-:Y:S02]  /*5b70*/  F2FP.BF16.F32.PACK_AB R68, RZ, R68 ;  /* 0x00000044ff44723e */ /* 0x000fe400000010ff */
[C---:B------:R-:W-:Y:S01]  /*5b80*/  ISETP.GT.AND P2, PT, R3.reuse, 0x8, P1 ;  /* 0x000000080300780c */ /* 0x040fe20000f44270 */
[----:B------:R-:W-:Y:S01]  /*5b90*/  @P3 STG.E.U16 desc[UR36][R8.64+0xa2], R67 ;  /* 0x0000a24308003986 */ /* 0x000fe2000c101524 */
[----:B------:R-:W-:Y:S02]  /*5ba0*/  ISETP.GT.AND P1, PT, R4, 0x60, PT ;  /* 0x000000600400780c */ /* 0x000fe40003f24270 */
[----:B------:R-:W-:Y:S01]  /*5bb0*/  F2FP.BF16.F32.PACK_AB R69, RZ, R69 ;  /* 0x00000045ff45723e */ /* 0x000fe200000010ff */
[----:B------:R-:W-:Y:S01]  /*5bc0*/  @P4 STG.E.U16 desc[UR36][R6.64+0xb0], R68 ;  /* 0x0000b04406004986 */ /* 0x000fe2000c101524 */
[----:B------:R-:W-:-:S02]  /*5bd0*/  ISETP.GT.AND P3, PT, R3, 0x8, P0 ;  /* 0x000000080300780c */ /* 0x000fc40000764270 */
[----:B------:R-:W-:Y:S01]  /*5be0*/  ISETP.GT.AND P0, PT, R4, 0x61, PT ;  /* 0x000000610400780c */ /* 0x000fe20003f04270 */
[----:B------:R-:W-:Y:S01]  /*5bf0*/  @P5 STG.E.U16 desc[UR36][R6.64+0xb2], R69 ;  /* 0x0000b24506005986 */ /* 0x000fe2000c101524 */
[C---:B------:R-:W-:Y:S02]  /*5c00*/  ISETP.GT.AND P4, PT, R3.reuse, RZ, P1 ;  /* 0x000000ff0300720c */ /* 0x040fe40000f84270 */
[----:B------:R-:W-:Y:S02]  /*5c10*/  ISETP.GT.AND P5, PT, R3, RZ, P0 ;  /* 0x000000ff0300720c */ /* 0x000fe400007a4270 */
[----:B------:R-:W-:Y:S02]  /*5c20*/  F2FP.BF16.F32.PACK_AB R70, RZ, R70 ;  /* 0x00000046ff46723e */ /* 0x000fe400000010ff */
[----:B------:R-:W-:Y:S02]  /*5c30*/  F2FP.BF16.F32.PACK_AB R71, RZ, R71 ;  /* 0x00000047ff47723e */ /* 0x000fe400000010ff */
[----:B------:R-:W-:Y:S01]  /*5c40*/  F2FP.BF16.F32.PACK_AB R72, RZ, R72 ;  /* 0x00000048ff48723e */ /* 0x000fe200000010ff */
[----:B------:R-:W-:Y:S01]  /*5c50*/  @P2 STG.E.U16 desc[UR36][R8.64+0xb0], R70 ;  /* 0x0000b04608002986 */ /* 0x000fe2000c101524 */
[----:B------:R-:W-:-:S02]  /*5c60*/  F2FP.BF16.F32.PACK_AB R73, RZ, R73 ;  /* 0x00000049ff49723e */ /* 0x000fc400000010ff */
[C---:B------:R-:W-:Y:S01]  /*5c70*/  ISETP.GT.AND P1, PT, R3.reuse, 0x8, P1 ;  /* 0x000000080300780c */ /* 0x040fe20000f24270 */
[----:B------:R-:W-:Y:S01]  /*5c80*/  @P3 STG.E.U16 desc[UR36][R8.64+0xb2], R71 ;  /* 0x0000b24708003986 */ /* 0x000fe2000c101524 */
[C---:B------:R-:W-:Y:S02]  /*5c90*/  ISETP.GT.AND P2, PT, R3.reuse, 0x8, P0 ;  /* 0x000000080300780c */ /* 0x040fe40000744270 */
[C---:B------:R-:W-:Y:S01]  /*5ca0*/  ISETP.GT.AND P0, PT, R4.reuse, 0x69, PT ;  /* 0x000000690400780c */ /* 0x040fe20003f04270 */
[----:B------:R-:W-:Y:S01]  /*5cb0*/  @P4 STG.E.U16 desc[UR36][R6.64+0xc0], R72 ;  /* 0x0000c04806004986 */ /* 0x000fe2000c101524 */
[----:B------:R-:W-:Y:S02]  /*5cc0*/  ISETP.GT.AND P4, PT, R4, 0x68, PT ;  /* 0x000000680400780c */ /* 0x000fe40003f84270 */
[----:B------:R-:W-:Y:S01]  /*5cd0*/  F2FP.BF16.F32.PACK_AB R74, RZ, R74 ;  /* 0x0000004aff4a723e */ /* 0x000fe200000010ff */
[----:B------:R-:W-:Y:S01]  /*5ce0*/  @P5 STG.E.U16 desc[UR36][R6.64+0xc2], R73 ;  /* 0x0000c24906005986 */ /* 0x000fe2000c101524 */
[----:B------:R-:W-:-:S02]  /*5cf0*/  ISETP.GT.AND P5, PT, R3, RZ, P4 ;  /* 0x000000ff0300720c */ /* 0x000fc400027a4270 */
[C---:B------:R-:W-:Y:S01]  /*5d00*/  ISETP.GT.AND P3, PT, R3.reuse, RZ, P0 ;  /* 0x000000ff0300720c */ /* 0x040fe20000764270 */
[----:B------:R-:W-:Y:S01]  /*5d10*/  @P1 STG.E.U16 desc[UR36][R8.64+0xc0], R74 ;  /* 0x0000c04a08001986 */ /* 0x000fe2000c101524 */
[----:B------:R-:W-:Y:S02]  /*5d20*/  F2FP.BF16.F32.PACK_AB R75, RZ, R75 ;  /* 0x0000004bff4b723e */ /* 0x000fe400000010ff */
[----:B------:R-:W-:Y:S02]  /*5d30*/  F2FP.BF16.F32.PACK_AB R76, RZ, R76 ;  /* 0x0000004cff4c723e */ /* 0x000fe400000010ff */
[C---:B------:R-:W-:Y:S01]  /*5d40*/  ISETP.GT.AND P4, PT, R3.reuse, 0x8, P4 ;  /* 0x000000080300780c */ /* 0x040fe20002784270 */
[----:B------:R-:W-:Y:S01]  /*5d50*/  @P2 STG.E.U16 desc[UR36][R8.64+0xc2], R75 ;  /* 0x0000c24b08002986 */ /* 0x000fe2000c101524 */
[----:B------:R-:W-:Y:S02]  /*5d60*/  F2FP.BF16.F32.PACK_AB R77, RZ, R77 ;  /* 0x0000004dff4d723e */ /* 0x000fe400000010ff */
[----:B------:R-:W-:Y:S01]  /*5d70*/  ISETP.GT.AND P2, PT, R4, 0x71, PT ;  /* 0x000000710400780c */ /* 0x000fe20003f44270 */
[----:B------:R-:W-:Y:S01]  /*5d80*/  @P5 STG.E.U16 desc[UR36][R6.64+0xd0], R76 ;  /* 0x0000d04c06005986 */ /* 0x000fe2000c101524 */
[----:B------:R-:W-:-:S02]  /*5d90*/  ISETP.GT.AND P5, PT, R3, 0x8, P0 ;  /* 0x000000080300780c */ /* 0x000fc400007a4270 */
[C---:B------:R-:W-:Y:S01]  /*5da0*/  ISETP.GT.AND P1, PT, R4.reuse, 0x78, PT ;  /* 0x000000780400780c */ /* 0x040fe20003f24270 */
[----:B------:R-:W-:Y:S01]  /*5db0*/  @P3 STG.E.U16 desc[UR36][R6.64+0xd2], R77 ;  /* 0x0000d24d06003986 */ /* 0x000fe2000c101524 */
[C---:B------:R-:W-:Y:S02]  /*5dc0*/  ISETP.GT.AND P3, PT, R4.reuse, 0x70, PT ;  /* 0x000000700400780c */ /* 0x040fe40003f64270 */
[----:B------:R-:W-:Y:S01]  /*5dd0*/  ISETP.GT.AND P0, PT, R4, 0x79, PT ;  /* 0x000000790400780c */ /* 0x000fe20003f04270 */
[----:B------:R-:W-:Y:S01]  /*5de0*/  @P4 IMAD.MOV.U32 R4, RZ, RZ, R8 ;  /* 0x000000ffff044224 */ /* 0x000fe200078e0008 */
[----:B------:R-:W-:Y:S01]  /*5df0*/  F2FP.BF16.F32.PACK_AB R78, RZ, R78 ;  /* 0x0000004eff4e723e */ /* 0x000fe200000010ff */
[----:B------:R-:W-:Y:S01]  /*5e00*/  @P4 IMAD.MOV.U32 R5, RZ, RZ, R9 ;  /* 0x000000ffff054224 */ /* 0x000fe200078e0009 */
[----:B------:R-:W-:Y:S02]  /*5e10*/  F2FP.BF16.F32.PACK_AB R79, RZ, R79 ;  /* 0x0000004fff4f723e */ /* 0x000fe400000010ff */
[----:B------:R-:W-:-:S02]  /*5e20*/  F2FP.BF16.F32.PACK_AB R80, RZ, R80 ;  /* 0x00000050ff50723e */ /* 0x000fc400000010ff */
[----:B------:R0:W-:Y:S01]  /*5e30*/  @P4 STG.E.U16 desc[UR36][R4.64+0xd0], R78 ;  /* 0x0000d04e04004986 */ /* 0x0001e2000c101524 */
[C---:B------:R-:W-:Y:S02]  /*5e40*/  ISETP.GT.AND P4, PT, R3.reuse, RZ, P2 ;  /* 0x000000ff0300720c */ /* 0x040fe40001784270 */
[----:B------:R-:W-:Y:S02]  /*5e50*/  F2FP.BF16.F32.PACK_AB R81, RZ, R81 ;  /* 0x00000051ff51723e */ /* 0x000fe400000010ff */
[----:B------:R-:W-:Y:S02]  /*5e60*/  ISETP.GT.AND P2, PT, R3, 0x8, P2 ;  /* 0x000000080300780c */ /* 0x000fe40001744270 */
[----:B------:R-:W-:Y:S02]  /*5e70*/  F2FP.BF16.F32.PACK_AB R82, RZ, R82 ;  /* 0x00000052ff52723e */ /* 0x000fe400000010ff */
[----:B------:R-:W-:Y:S02]  /*5e80*/  F2FP.BF16.F32.PACK_AB R83, RZ, R83 ;  /* 0x00000053ff53723e */ /* 0x000fe400000010ff */
[----:B------:R-:W-:Y:S01]  /*5e90*/  F2FP.BF16.F32.PACK_AB R84, RZ, R84 ;  /* 0x00000054ff54723e */ /* 0x000fe200000010ff */
[----:B0-----:R-:W-:Y:S01]  /*5ea0*/  @P5 IMAD.MOV.U32 R4, RZ, RZ, R8 ;  /* 0x000000ffff045224 */ /* 0x001fe200078e0008 */
[----:B------:R-:W-:Y:S01]  /*5eb0*/  F2FP.BF16.F32.PACK_AB R85, RZ, R85 ;  /* 0x00000055ff55723e */ /* 0x000fe200000010ff */
[----:B------:R-:W-:Y:S01]  /*5ec0*/  @P5 IMAD.MOV.U32 R5, RZ, RZ, R9 ;  /* 0x000000ffff055224 */ /* 0x000fe200078e0009 */
[----:B------:R-:W-:-:S02]  /*5ed0*/  F2FP.BF16.F32.PACK_AB R86, RZ, R86 ;  /* 0x00000056ff56723e */ /* 0x000fc400000010ff */
[----:B------:R-:W-:Y:S02]  /*5ee0*/  F2FP.BF16.F32.PACK_AB R87, RZ, R87 ;  /* 0x00000057ff57723e */ /* 0x000fe400000010ff */
[----:B------:R0:W-:Y:S01]  /*5ef0*/  @P5 STG.E.U16 desc[UR36][R4.64+0xd2], R79 ;  /* 0x0000d24f04005986 */ /* 0x0001e2000c101524 */
[C---:B------:R-:W-:Y:S02]  /*5f00*/  ISETP.GT.AND P5, PT, R3.reuse, RZ, P3 ;  /* 0x000000ff0300720c */ /* 0x040fe40001fa4270 */
[----:B------:R-:W-:-:S11]  /*5f10*/  ISETP.GT.AND P3, PT, R3, 0x8, P3 ;  /* 0x000000080300780c */ /* 0x000fd60001f64270 */
[----:B0-----:R-:W-:Y:S02]  /*5f20*/  @P5 IMAD.MOV.U32 R4, RZ, RZ, R6 ;  /* 0x000000ffff045224 */ /* 0x001fe400078e0006 */
[----:B------:R-:W-:-:S05]  /*5f30*/  @P5 IMAD.MOV.U32 R5, RZ, RZ, R7 ;  /* 0x000000ffff055224 */ /* 0x000fca00078e0007 */
[----:B------:R0:W-:Y:S01]  /*5f40*/  @P5 STG.E.U16 desc[UR36][R4.64+0xe0], R80 ;  /* 0x0000e05004005986 */ /* 0x0001e2000c101524 */
[C---:B------:R-:W-:Y:S02]  /*5f50*/  ISETP.GT.AND P5, PT, R3.reuse, RZ, P0 ;  /* 0x000000ff0300720c */ /* 0x040fe400007a4270 */
[----:B------:R-:W-:Y:S01]  /*5f60*/  ISETP.GT.AND P0, PT, R3, 0x8, P0 ;  /* 0x000000080300780c */ /* 0x000fe20000704270 */
[----:B0-----:R-:W-:Y:S02]  /*5f70*/  @P4 IMAD.MOV.U32 R4, RZ, RZ, R6 ;  /* 0x000000ffff044224 */ /* 0x001fe400078e0006 */
[----:B------:R-:W-:-:S05]  /*5f80*/  @P4 IMAD.MOV.U32 R5, RZ, RZ, R7 ;  /* 0x000000ffff054224 */ /* 0x000fca00078e0007 */
[----:B------:R0:W-:Y:S01]  /*5f90*/  @P4 STG.E.U16 desc[UR36][R4.64+0xe2], R81 ;  /* 0x0000e25104004986 */ /* 0x0001e2000c101524 */
[C---:B------:R-:W-:Y:S02]  /*5fa0*/  ISETP.GT.AND P4, PT, R3.reuse, RZ, P1 ;  /* 0x000000ff0300720c */ /* 0x040fe40000f84270 */
[----:B------:R-:W-:Y:S01]  /*5fb0*/  ISETP.GT.AND P1, PT, R3, 0x8, P1 ;  /* 0x000000080300780c */ /* 0x000fe20000f24270 */
[----:B0-----:R-:W-:Y:S02]  /*5fc0*/  @P3 IMAD.MOV.U32 R4, RZ, RZ, R8 ;  /* 0x000000ffff043224 */ /* 0x001fe400078e0008 */
[----:B------:R-:W-:-:S05]  /*5fd0*/  @P3 IMAD.MOV.U32 R5, RZ, RZ, R9 ;  /* 0x000000ffff053224 */ /* 0x000fca00078e0009 */
[----:B------:R0:W-:Y:S02]  /*5fe0*/  @P3 STG.E.U16 desc[UR36][R4.64+0xe0], R82 ;  /* 0x0000e05204003986 */ /* 0x0001e4000c101524 */
[----:B0-----:R-:W-:Y:S02]  /*5ff0*/  @P2 IMAD.MOV.U32 R4, RZ, RZ, R8 ;  /* 0x000000ffff042224 */ /* 0x001fe400078e0008 */
[----:B------:R-:W-:-:S05]  /*6000*/  @P2 IMAD.MOV.U32 R5, RZ, RZ, R9 ;  /* 0x000000ffff052224 */ /* 0x000fca00078e0009 */
[----:B------:R0:W-:Y:S02]  /*6010*/  @P2 STG.E.U16 desc[UR36][R4.64+0xe2], R83 ;  /* 0x0000e25304002986 */ /* 0x0001e4000c101524 */
[----:B0-----:R-:W-:Y:S02]  /*6020*/  @P4 IMAD.MOV.U32 R4, RZ, RZ, R6 ;  /* 0x000000ffff044224 */ /* 0x001fe400078e0006 */
[----:B------:R-:W-:-:S05]  /*6030*/  @P4 IMAD.MOV.U32 R5, RZ, RZ, R7 ;  /* 0x000000ffff054224 */ /* 0x000fca00078e0007 */
[----:B------:R0:W-:Y:S04]  /*6040*/  @P4 STG.E.U16 desc[UR36][R4.64+0xf0], R84 ;  /* 0x0000f05404004986 */ /* 0x0001e8000c101524 */
[----:B------:R1:W-:Y:S01]  /*6050*/  @P5 STG.E.U16 desc[UR36][R6.64+0xf2], R85 ;  /* 0x0000f25506005986 */ /* 0x0003e2000c101524 */
[----:B0-----:R-:W-:Y:S02]  /*6060*/  @P1 IMAD.MOV.U32 R4, RZ, RZ, R8 ;  /* 0x000000ffff041224 */ /* 0x001fe400078e0008 */
[----:B------:R-:W-:-:S05]  /*6070*/  @P1 IMAD.MOV.U32 R5, RZ, RZ, R9 ;  /* 0x000000ffff051224 */ /* 0x000fca00078e0009 */
[----:B------:R1:W-:Y:S04]  /*6080*/  @P1 STG.E.U16 desc[UR36][R4.64+0xf0], R86 ;  /* 0x0000f05604001986 */ /* 0x0003e8000c101524 */
[----:B------:R1:W-:Y:S02]  /*6090*/  @P0 STG.E.U16 desc[UR36][R8.64+0xf2], R87 ;  /* 0x0000f25708000986 */ /* 0x0003e4000c101524 */
.L_x_161:
[----:B------:R-:W-:Y:S05]  /*60a0*/  BSYNC B0 ;  /* 0x0000000000007941 */ /* 0x000fea0003800000 */
.L_x_35:
[----:B------:R-:W-:Y:S01]  /*60b0*/  ULDC UR4, c[0x0][0xc] ;  /* 0x0000030000047ab9 */ /* 0x000fe20000000800 */
[----:B------:R-:W-:Y:S01]  /*60c0*/  ULDC UR5, c[0x0][0x10] ;  /* 0x0000040000057ab9 */ /* 0x000fe20000000800 */
[----:B------:R-:W4:Y:S01]  /*60d0*/  LDC R3, c[0x0][0x14] ;  /* 0x00000500ff037b82 */ /* 0x000f220000000800 */
[----:B------:R-:W-:Y:S01]  /*60e0*/  UIMAD.WIDE.U32 UR4, UR4, UR5, URZ ;  /* 0x00000005040472a5 */ /* 0x000fe2000f8e003f */
[----:B------:R-:W-:Y:S02]  /*60f0*/  IMAD.MOV.U32 R93, RZ, RZ, -0x1 ;  /* 0xffffffffff5d7424 */ /* 0x000fe400078e00ff */
[----:B------:R-:W-:-:S03]  /*6100*/  IMAD.MOV.U32 R91, RZ, RZ, -0x1 ;  /* 0xffffffffff5b7424 */ /* 0x000fc600078e00ff */
[----:B----4-:R-:W-:-:S04]  /*6110*/  IMAD.WIDE.U32 R16, R3, UR4, R16 ;  /* 0x0000000403107c25 */ /* 0x010fc8000f8e0010 */
[----:B------:R-:W-:Y:S01]  /*6120*/  IMAD R3, R3, UR5, RZ ;  /* 0x0000000503037c24 */ /* 0x000fe2000f8e02ff */
[----:B------:R-:W-:Y:S02]  /*6130*/  ULDC.64 UR4, c[0x0][0x650] ;  /* 0x0001940000047ab9 */ /* 0x000fe40000000a00 */
[----:B------:R-:W-:Y:S01]  /*6140*/  ISETP.GE.U32.AND P0, PT, R16, UR4, PT ;  /* 0x0000000410007c0c */ /* 0x000fe2000bf06070 */
[--C-:B------:R-:W-:Y:S01]  /*6150*/  IMAD.IADD R17, R17, 0x1, R3.reuse ;  /* 0x0000000111117824 */ /* 0x100fe200078e0203 */
[----:B------:R-:W-:-:S04]  /*6160*/  PRMT R3, RZ, 0x7610, R3 ;  /* 0x00007610ff037816 */ /* 0x000fc80000000003 */
[----:B------:R-:W-:-:S13]  /*6170*/  ISETP.GE.U32.AND.EX P0, PT, R17, UR5, PT, P0 ;  /* 0x0000000511007c0c */ /* 0x000fda000bf06100 */
[----:B------:R-:W-:Y:S05]  /*6180*/  @P0 BRA `(.L_x_162) ;  /* 0x0000000400640947 */ /* 0x000fea0003800000 */
[----:B---3--:R-:W3:Y:S01]  /*6190*/  S2R R12, SR_CTAID.X ;  /* 0x00000000000c7919 */ /* 0x008ee20000002500 */
[----:B------:R-:W4:Y:S01]  /*61a0*/  LDC.64 R10, c[0x0][0x628] ;  /* 0x00018a00ff0a7b82 */ /* 0x000f220000000a00 */
[----:B------:R-:W-:Y:S01]  /*61b0*/  ULDC UR4, c[0x0][0x150] ;  /* 0x0000540000047ab9 */ /* 0x000fe20000000800 */
[----:B-12---:R-:W-:Y:S01]  /*61c0*/  IMAD.MOV.U32 R8, RZ, RZ, R16 ;  /* 0x000000ffff087224 */ /* 0x006fe200078e0010 */
[----:B-----5:R-:W1:Y:S01]  /*61d0*/  S2R R24, SR_CTAID.Y ;  /* 0x0000000000187919 */ /* 0x020e620000002600 */
[----:B------:R-:W-:-:S04]  /*61e0*/  IMAD.MOV.U32 R9, RZ, RZ, R17 ;  /* 0x000000ffff097224 */ /* 0x000fc800078e0011 */
[----:B------:R-:W2:Y:S08]  /*61f0*/  LDC R21, c[0x0][0x144] ;  /* 0x00005100ff157b82 */ /* 0x000eb00000000800 */
[----:B------:R-:W0:Y:S08]  /*6200*/  LDC R0, c[0x0][0x630] ;  /* 0x00018c00ff007b82 */ /* 0x000e300000000800 */
[----:B------:R-:W0:Y:S01]  /*6210*/  LDC.64 R14, c[0x0][0x620] ;  /* 0x00018800ff0e7b82 */ /* 0x000e220000000a00 */
[----:B----4-:R-:W-:-:S04]  /*6220*/  ISETP.NE.U32.AND P0, PT, R10, RZ, PT ;  /* 0x000000ff0a00720c */ /* 0x010fc80003f05070 */
[----:B------:R-:W-:Y:S02]  /*6230*/  ISETP.NE.AND.EX P0, PT, R11, RZ, PT, P0 ;  /* 0x000000ff0b00720c */ /* 0x000fe40003f05300 */
[----:B---3--:R-:W-:-:S05]  /*6240*/  I2FP.F32.U32 R3, R12 ;  /* 0x0000000c00037245 */ /* 0x008fca0000201000 */
[----:B------:R-:W-:-:S04]  /*6250*/  FMUL R3, R3, UR4 ;  /* 0x0000000403037c20 */ /* 0x000fc80008400000 */
[----:B------:R3:W4:Y:S02]  /*6260*/  F2I.U32.TRUNC.NTZ R20, R3 ;  /* 0x0000000300147305 */ /* 0x000724000020f000 */
[----:B-12---:R-:W-:Y:S05]  /*6270*/  @!P0 BRA `(.L_x_163) ;  /* 0x0000000000288947 */ /* 0x006fea0003800000 */
[----:B---3--:R-:W1:Y:S02]  /*6280*/  LDC R3, c[0x0][0x634] ;  /* 0x00018d00ff037b82 */ /* 0x008e640000000800 */
[----:B-1----:R-:W-:-:S05]  /*6290*/  IADD3 R3, P0, R16, R3, RZ ;  /* 0x0000000310037210 */ /* 0x002fca0007f1e0ff */
[----:B------:R-:W-:-:S04]  /*62a0*/  IMAD.X R13, RZ, RZ, R17, P0 ;  /* 0x000000ffff0d7224 */ /* 0x000fc800000e0611 */
[----:B0-----:R-:W-:-:S04]  /*62b0*/  IMAD.WIDE.U32 R4, R13, R10, RZ ;  /* 0x0000000a0d047225 */ /* 0x001fc800078e00ff */
[----:B------:R-:W-:-:S04]  /*62c0*/  IMAD.WIDE.U32 R6, P0, R3, R11, R4 ;  /* 0x0000000b03067225 */ /* 0x000fc80007800004 */
[----:B------:R-:W-:-:S04]  /*62d0*/  IMAD.WIDE.U32 R4, R3, R10, RZ ;  /* 0x0000000a03047225 */ /* 0x000fc800078e00ff */
[----:B------:R-:W-:Y:S01]  /*62e0*/  IMAD.X R9, RZ, RZ, RZ, P0 ;  /* 0x000000ffff097224 */ /* 0x000fe200000e06ff */
[----:B------:R-:W-:Y:S01]  /*62f0*/  IADD3 RZ, P0, R5, R6, RZ ;  /* 0x0000000605ff7210 */ /* 0x000fe20007f1e0ff */
[----:B------:R-:W-:-:S04]  /*6300*/  IMAD.MOV.U32 R8, RZ, RZ, R7 ;  /* 0x000000ffff087224 */ /* 0x000fc800078e0007 */
[----:B------:R-:W-:-:S08]  /*6310*/  IMAD.WIDE.U32.X R8, R13, R11, R8, P0 ;  /* 0x0000000b0d087225 */ /* 0x000fd000000e0408 */
.L_x_163:
[----:B------:R-:W1:Y:S01]  /*6320*/  LDC.64 R28, c[0x0][0x640] ;  /* 0x00019000ff1c7b82 */ /* 0x000e620000000a00 */
[-CC-:B0-----:R-:W-:Y:S01]  /*6330*/  SHF.R.U64 R91, R8, R0.reuse, R9.reuse ;  /* 0x00000000085b7219 */ /* 0x181fe20000001209 */
[----:B----4-:R-:W-:Y:S01]  /*6340*/  IMAD.MOV R20, RZ, RZ, -R20 ;  /* 0x000000ffff147224 */ /* 0x010fe200078e0a14 */
[----:B------:R-:W-:Y:S01]  /*6350*/  SHF.R.U32.HI R0, RZ, R0, R9 ;  /* 0x00000000ff007219 */ /* 0x000fe20000011609 */
[----:B------:R-:W-:Y:S01]  /*6360*/  ULDC UR4, c[0x0][0x154] ;  /* 0x0000550000047ab9 */ /* 0x000fe20000000800 */
[----:B---3--:R-:W-:Y:S01]  /*6370*/  IADD3 R3, P0, RZ, -R91, RZ ;  /* 0x8000005bff037210 */ /* 0x008fe20007f1e0ff */
[----:B------:R-:W-:Y:S02]  /*6380*/  IMAD R21, R21, R20, R12 ;  /* 0x0000001415157224 */ /* 0x000fe400078e020c */
[----:B------:R-:W0:Y:S01]  /*6390*/  LDC R6, c[0x0][0x618] ;  /* 0x00018600ff067b82 */ /* 0x000e220000000800 */
[----:B------:R-:W-:Y:S02]  /*63a0*/  IMAD.MOV.U32 R7, RZ, RZ, 0x1 ;  /* 0x00000001ff077424 */ /* 0x000fe400078e00ff */
[----:B------:R-:W-:-:S04]  /*63b0*/  IMAD.X R5, RZ, RZ, ~R0, P0 ;  /* 0x000000ffff057224 */ /* 0x000fc800000e0e00 */
[-C--:B------:R-:W-:Y:S01]  /*63c0*/  IMAD R0, R5, R14.reuse, RZ ;  /* 0x0000000e05007224 */ /* 0x080fe200078e02ff */
[----:B------:R-:W2:Y:S01]  /*63d0*/  LDC R8, c[0x0][0x608] ;  /* 0x00018200ff087b82 */ /* 0x000ea20000000800 */
[----:B------:R-:W-:-:S04]  /*63e0*/  IMAD.WIDE.U32 R4, R3, R14, R16 ;  /* 0x0000000e03047225 */ /* 0x000fc800078e0010 */
[----:B------:R-:W-:Y:S01]  /*63f0*/  IMAD R3, R3, R15, R0 ;  /* 0x0000000f03037224 */ /* 0x000fe200078e0200 */
[----:B------:R-:W-:Y:S02]  /*6400*/  I2FP.F32.U32 R0, R24 ;  /* 0x0000001800007245 */ /* 0x000fe40000201000 */
[----:B------:R-:W3:Y:S01]  /*6410*/  LDC R26, c[0x0][0x658] ;  /* 0x00019600ff1a7b82 */ /* 0x000ee20000000800 */
[----:B------:R-:W-:Y:S01]  /*6420*/  IMAD.IADD R3, R5, 0x1, R3 ;  /* 0x0000000105037824 */ /* 0x000fe200078e0203 */
[----:B-1----:R-:W-:Y:S01]  /*6430*/  ISETP.NE.U32.AND P0, PT, R28, RZ, PT ;  /* 0x000000ff1c00720c */ /* 0x002fe20003f05070 */
[----:B------:R-:W-:Y:S01]  /*6440*/  FMUL R0, R0, UR4 ;  /* 0x0000000400007c20 */ /* 0x000fe20008400000 */
[----:B------:R-:W-:Y:S02]  /*6450*/  IMAD.MOV.U32 R5, RZ, RZ, -0x1 ;  /* 0xffffffffff057424 */ /* 0x000fe400078e00ff */
[----:B------:R-:W-:Y:S01]  /*6460*/  ISETP.NE.AND.EX P0, PT, R29, RZ, PT, P0 ;  /* 0x000000ff1d00720c */ /* 0x000fe20003f05300 */
[----:B------:R1:W4:Y:S01]  /*6470*/  F2I.U32.TRUNC.NTZ R13, R0 ;  /* 0x00000000000d7305 */ /* 0x000322000020f000 */
[----:B------:R-:W1:Y:S01]  /*6480*/  LDC R15, c[0x0][0x148] ;  /* 0x00005200ff0f7b82 */ /* 0x000e620000000800 */
[----:B0-----:R-:W-:-:S02]  /*6490*/  SHF.R.U64 R12, R4, R6, R3 ;  /* 0x00000006040c7219 */ /* 0x001fc40000001203 */
[----:B------:R-:W-:-:S05]  /*64a0*/  SHF.R.U32.HI R3, RZ, R6, R3 ;  /* 0x00000006ff037219 */ /* 0x000fca0000011603 */
[----:B------:R-:W0:Y:S01]  /*64b0*/  LDC R20, c[0x0][0x600] ;  /* 0x00018000ff147b82 */ /* 0x000e220000000800 */
[-CC-:B--2---:R-:W-:Y:S02]  /*64c0*/  SHF.R.U64 R10, R12, R8.reuse, R3.reuse ;  /* 0x000000080c0a7219 */ /* 0x184fe40000001203 */
[----:B------:R-:W-:-:S05]  /*64d0*/  SHF.R.U32.HI R3, RZ, R8, R3 ;  /* 0x00000008ff037219 */ /* 0x000fca0000011603 */
[----:B------:R-:W2:Y:S01]  /*64e0*/  LDC R27, c[0x0][0x648] ;  /* 0x00019200ff1b7b82 */ /* 0x000ea20000000800 */
[-C--:B---3--:R-:W-:Y:S02]  /*64f0*/  SHF.L.U32 R4, R5, R26.reuse, RZ ;  /* 0x0000001a05047219 */ /* 0x088fe400000006ff */
[-CC-:B------:R-:W-:Y:S02]  /*6500*/  SHF.R.U64 R14, R10, R26.reuse, R3.reuse ;  /* 0x0000001a0a0e7219 */ /* 0x180fe40000001203 */
[----:B------:R-:W-:Y:S02]  /*6510*/  SHF.R.U32.HI R5, RZ, R26, R3 ;  /* 0x0000001aff057219 */ /* 0x000fe40000011603 */
[----:B------:R-:W-:Y:S01]  /*6520*/  LOP3.LUT R25, RZ, R4, RZ, 0x33, !PT ;  /* 0x00000004ff197212 */ /* 0x000fe200078e33ff */
[----:B------:R-:W3:Y:S01]  /*6530*/  LDC R30, c[0x0][0x638] ;  /* 0x00018e00ff1e7b82 */ /* 0x000ee20000000800 */
[----:B------:R-:W-:Y:S01]  /*6540*/  SHF.L.U32 R26, R7, R26, RZ ;  /* 0x0000001a071a7219 */ /* 0x000fe200000006ff */
[----:B------:R-:W-:-:S06]  /*6550*/  IMAD.MOV.U32 R4, RZ, RZ, R14 ;  /* 0x000000ffff047224 */ /* 0x000fcc00078e000e */
[----:B------:R-:W0:Y:S01]  /*6560*/  LDC R31, c[0x0][0x610] ;  /* 0x00018400ff1f7b82 */ /* 0x000e220000000800 */
[----:B----4-:R-:W-:Y:S05]  /*6570*/  @!P0 BRA `(.L_x_164) ;  /* 0x0000000000288947 */ /* 0x010fea0003800000 */
        /* <DEDUP_REMOVED lines=10> */
.L_x_164:
[----:B------:R-:W-:Y:S01]  /*6620*/  ISETP.NE.AND P0, PT, R2, 0x1, PT ;  /* 0x000000010200780c */ /* 0x000fe20003f05270 */
[----:B0-----:R-:W-:Y:S01]  /*6630*/  VIADD R7, R20, 0xffffffff ;  /* 0xffffffff14077836 */ /* 0x001fe20000000000 */
[----:B-12---:R-:W-:Y:S01]  /*6640*/  SHF.R.U64 R0, R4, R27, R5 ;  /* 0x0000001b04007219 */ /* 0x006fe20000001205 */
[----:B------:R-:W-:Y:S01]  /*6650*/  IMAD.MOV R13, RZ, RZ, -R13 ;  /* 0x000000ffff0d7224 */ /* 0x000fe200078e0a0d */
[----:B------:R-:W-:Y:S01]  /*6660*/  LOP3.LUT R5, R10, R25, RZ, 0xc0, !PT ;  /* 0x000000190a057212 */ /* 0x000fe200078ec0ff */
[----:B------:R-:W-:Y:S01]  /*6670*/  IMAD.MOV.U32 R4, RZ, RZ, 0x1 ;  /* 0x00000001ff047424 */ /* 0x000fe200078e00ff */
[----:B------:R-:W-:Y:S01]  /*6680*/  LOP3.LUT R12, R12, R7, RZ, 0xc0, !PT ;  /* 0x000000070c0c7212 */ /* 0x000fe200078ec0ff */
[----:B------:R-:W-:Y:S02]  /*6690*/  IMAD.MOV R3, RZ, RZ, -R0 ;  /* 0x000000ffff037224 */ /* 0x000fe400078e0a00 */
[----:B------:R-:W-:Y:S02]  /*66a0*/  IMAD R0, R26, R0, R5 ;  /* 0x000000001a007224 */ /* 0x000fe400078e0205 */
[----:B---3--:R-:W-:-:S02]  /*66b0*/  IMAD R3, R3, R30, R14 ;  /* 0x0000001e03037224 */ /* 0x008fc400078e020e */
[----:B------:R-:W-:Y:S02]  /*66c0*/  @P0 IMAD R21, R15, R13, R24 ;  /* 0x0000000d0f150224 */ /* 0x000fe400078e0218 */
[----:B------:R-:W-:Y:S01]  /*66d0*/  IMAD R5, R3, R20, R12 ;  /* 0x0000001403057224 */ /* 0x000fe200078e020c */
[----:B------:R-:W-:Y:S01]  /*66e0*/  PRMT R3, R4, 0x7610, R3 ;  /* 0x0000761004037816 */ /* 0x000fe20000000003 */
[----:B------:R-:W-:-:S05]  /*66f0*/  IMAD R0, R0, R31, R21 ;  /* 0x0000001f00007224 */ /* 0x000fca00078e0215 */
[----:B------:R-:W-:Y:S02]  /*6700*/  SEL R93, R5, R0, !P0 ;  /* 0x00000000055d7207 */ /* 0x000fe40004000000 */
[----:B------:R-:W-:-:S07]  /*6710*/  SEL R0, R0, R5, !P0 ;  /* 0x0000000500007207 */ /* 0x000fce0004000000 */
.L_x_162:
[----:B------:R-:W-:Y:S01]  /*6720*/  LOP3.LUT P0, RZ, R3, 0xff, RZ, 0xc0, !PT ;  /* 0x000000ff03ff7812 */ /* 0x000fe2000780c0ff */
[----:B------:R-:W-:-:S12]  /*6730*/  IMAD.MOV.U32 R92, RZ, RZ, R0 ;  /* 0x000000ffff5c7224 */ /* 0x000fd800078e0000 */
[----:B------:R-:W-:Y:S05]  /*6740*/  @P0 BRA `(.L_x_165) ;  /* 0xffffffac000c0947 */ /* 0x000fea000383ffff */
[----:B------:R-:W-:Y:S05]  /*6750*/  EXIT ;  /* 0x000000000000794d */ /* 0x000fea0003800000 */
.L_x_8:
        /* <DEDUP_REMOVED lines=26> */
.L_x_167:
[----:B------:R-:W0:Y:S01]  /*6900*/  LDC.64 R28, c[0x0][0x640] ;  /* 0x00019000ff1c7b82 */ /* 0x000e220000000a00 */
[-CC-:B------:R-:W-:Y:S01]  /*6910*/  SHF.R.U64 R22, R12, R6.reuse, R13.reuse ;  /* 0x000000060c167219 */ /* 0x180fe2000000120d */
[----:B------:R-:W-:Y:S01]  /*6920*/  IMAD.MOV.U32 R30, RZ, RZ, 0x1 ;  /* 0x00000001ff1e7424 */ /* 0x000fe200078e00ff */
[----:B------:R-:W-:Y:S02]  /*6930*/  SHF.R.U32.HI R6, RZ, R6, R13 ;  /* 0x00000006ff067219 */ /* 0x000fe4000001160d */
        /* <DEDUP_REMOVED lines=8> */
[----:B------:R-:W-:Y:S01]  /*69c0*/  IMAD.IADD R9, R9, 0x1, R11 ;  /* 0x0000000109097824 */ /* 0x000fe200078e020b */
[----:B0-----:R-:W-:-:S04]  /*69d0*/  ISETP.NE.U32.AND P0, PT, R28, RZ, PT ;  /* 0x000000ff1c00720c */ /* 0x001fc80003f05070 */
[----:B------:R-:W-:Y:S02]  /*69e0*/  ISETP.NE.AND.EX P0, PT, R29, RZ, PT, P0 ;  /* 0x000000ff1d00720c */ /* 0x000fe40003f05300 */
[----:B------:R-:W0:Y:S01]  /*69f0*/  LDC R20, c[0x0][0x600] ;  /* 0x00018000ff147b82 */ /* 0x000e220000000800 */
[-CC-:B-1----:R-:W-:Y:S01]  /*6a00*/  SHF.R.U64 R14, R8, R10.reuse, R9.reuse ;  /* 0x0000000a080e7219 */ /* 0x182fe20000001209 */
[----:B------:R-:W-:Y:S01]  /*6a10*/  IMAD.MOV.U32 R8, RZ, RZ, -0x1 ;  /* 0xffffffffff087424 */ /* 0x000fe200078e00ff */
[----:B------:R-:W-:-:S05]  /*6a20*/  SHF.R.U32.HI R9, RZ, R10, R9 ;  /* 0x0000000aff097219 */ /* 0x000fca0000011609 */
[----:B------:R-:W1:Y:S01]  /*6a30*/  LDC R26, c[0x0][0x648] ;  /* 0x00019200ff1a7b82 */ /* 0x000e620000000800 */
[-CC-:B--2---:R-:W-:Y:S02]  /*6a40*/  SHF.R.U64 R21, R14, R12.reuse, R9.reuse ;  /* 0x0000000c0e157219 */ /* 0x184fe40000001209 */
[----:B------:R-:W-:-:S05]  /*6a50*/  SHF.R.U32.HI R6, RZ, R12, R9 ;  /* 0x0000000cff067219 */ /* 0x000fca0000011609 */
[----:B------:R-:W2:Y:S01]  /*6a60*/  LDC R27, c[0x0][0x638] ;  /* 0x00018e00ff1b7b82 */ /* 0x000ea20000000800 */
[-C--:B---3--:R-:W-:Y:S02]  /*6a70*/  SHF.L.U32 R8, R8, R25.reuse, RZ ;  /* 0x0000001908087219 */ /* 0x088fe400000006ff */
[-CC-:B------:R-:W-:Y:S02]  /*6a80*/  SHF.R.U64 R23, R21, R25.reuse, R6.reuse ;  /* 0x0000001915177219 */ /* 0x180fe40000001206 */
[----:B------:R-:W-:Y:S02]  /*6a90*/  LOP3.LUT R32, RZ, R8, RZ, 0x33, !PT ;  /* 0x00000008ff207212 */ /* 0x000fe400078e33ff */
[----:B------:R-:W-:Y:S01]  /*6aa0*/  SHF.R.U32.HI R9, RZ, R25, R6 ;  /* 0x00000019ff097219 */ /* 0x000fe20000011606 */
[----:B------:R-:W3:Y:S01]  /*6ab0*/  LDC R31, c[0x0][0x610] ;  /* 0x00018400ff1f7b82 */ /* 0x000ee20000000800 */
[----:B------:R-:W-:Y:S01]  /*6ac0*/  IMAD.MOV.U32 R8, RZ, RZ, R23 ;  /* 0x000000ffff087224 */ /* 0x000fe200078e0017 */
[----:B------:R-:W-:Y:S06]  /*6ad0*/  @!P0 BRA `(.L_x_168) ;  /* 0x0000000000288947 */ /* 0x000fec0003800000 */
        /* <DEDUP_REMOVED lines=10> */
.L_x_168:
[----:B------:R-:W-:Y:S02]  /*6b80*/  ISETP.NE.AND P0, PT, R2, 0x1, PT ;  /* 0x000000010200780c */ /* 0x000fe40003f05270 */
[----:B-1----:R-:W-:Y:S01]  /*6b90*/  SHF.R.U64 R6, R8, R26, R9 ;  /* 0x0000001a08067219 */ /* 0x002fe20000001209 */
[----:B0-----:R-:W-:Y:S01]  /*6ba0*/  VIADD R9, R20, 0xffffffff ;  /* 0xffffffff14097836 */ /* 0x001fe20000000000 */
[----:B------:R-:W-:Y:S02]  /*6bb0*/  SHF.L.U32 R30, R30, R25, RZ ;  /* 0x000000191e1e7219 */ /* 0x000fe400000006ff */
[----:B------:R-:W-:Y:S01]  /*6bc0*/  LOP3.LUT R5, R21, R32, RZ, 0xc0, !PT ;  /* 0x0000002015057212 */ /* 0x000fe200078ec0ff */
[----:B------:R-:W-:-:S04]  /*6bd0*/  IMAD.MOV R8, RZ, RZ, -R6 ;  /* 0x000000ffff087224 */ /* 0x000fc800078e0a06 */
[----:B------:R-:W-:Y:S01]  /*6be0*/  IMAD R6, R30, R6, R5 ;  /* 0x000000061e067224 */ /* 0x000fe200078e0205 */
[----:B------:R-:W-:Y:S01]  /*6bf0*/  LOP3.LUT R5, R14, R9, RZ, 0xc0, !PT ;  /* 0x000000090e057212 */ /* 0x000fe200078ec0ff */
[----:B------:R-:W-:Y:S02]  /*6c00*/  @P0 IMAD R3, R7, R24, R4 ;  /* 0x0000001807030224 */ /* 0x000fe400078e0204 */
[----:B--2---:R-:W-:Y:S02]  /*6c10*/  IMAD R4, R8, R27, R23 ;  /* 0x0000001b08047224 */ /* 0x004fe400078e0217 */
[----:B---3--:R-:W-:Y:S02]  /*6c20*/  IMAD R3, R6, R31, R3 ;  /* 0x0000001f06037224 */ /* 0x008fe400078e0203 */
[----:B------:R-:W-:Y:S02]  /*6c30*/  IMAD R4, R4, R20, R5 ;  /* 0x0000001404047224 */ /* 0x000fe400078e0205 */
[----:B------:R-:W-:-:S02]  /*6c40*/  IMAD.MOV.U32 R8, RZ, RZ, 0x1 ;  /* 0x00000001ff087424 */ /* 0x000fc400078e00ff */
[----:B------:R-:W-:Y:S01]  /*6c50*/  IMAD.MOV.U32 R6, RZ, RZ, R22 ;  /* 0x000000ffff067224 */ /* 0x000fe200078e0016 */
[----:B------:R-:W-:Y:S02]  /*6c60*/  SEL R20, R4, R3, !P0 ;  /* 0x0000000304147207 */ /* 0x000fe40004000000 */
[----:B------:R-:W-:-:S07]  /*6c70*/  SEL R21, R3, R4, !P0 ;  /* 0x0000000403157207 */ /* 0x000fce0004000000 */
.L_x_166:
[----:B------:R-:W-:-:S08]  /*6c80*/  NOP ;  /* 0x0000000000007918 */ /* 0x000fd00000000000 */
[----:B------:R-:W0:-:S00]  /*6c90*/  USETMAXREG.DEALLOC.CTAPOOL 0x28 ;  /* 0x00000028000079c8 */ /* 0x000e0000080e0500 */
[----:B0-----:R-:W-:-:S13]  /*6ca0*/  ISETP.NE.AND P0, PT, R0, RZ, PT ;  /* 0x000000ff0000720c */ /* 0x001fda0003f05270 */
[----:B------:R-:W-:Y:S05]  /*6cb0*/  @P0 EXIT ;  /* 0x000000000000094d */ /* 0x000fea0003800000 */
[----:B------:R-:W-:Y:S01]  /*6cc0*/  LOP3.LUT P0, RZ, R8, 0xff, RZ, 0xc0, !PT ;  /* 0x000000ff08ff7812 */ /* 0x000fe2000780c0ff */
[----:B------:R-:W-:Y:S02]  /*6cd0*/  IMAD.MOV.U32 R0, RZ, RZ, 0x1 ;  /* 0x00000001ff007424 */ /* 0x000fe400078e00ff */
[----:B------:R-:W-:-:S10]  /*6ce0*/  IMAD.MOV.U32 R3, RZ, RZ, RZ ;  /* 0x000000ffff037224 */ /* 0x000fd400078e00ff */
[----:B------:R-:W-:Y:S05]  /*6cf0*/  @!P0 BRA `(.L_x_169) ;  /* 0x0000000c00488947 */ /* 0x000fea0003800000 */
[----:B------:R-:W0:Y:S01]  /*6d00*/  LDC R0, c[0x0][0x28c] ;  /* 0x0000a300ff007b82 */ /* 0x000e220000000800 */
[----:B------:R-:W1:Y:S01]  /*6d10*/  S2R R12, SR_CgaCtaId ;  /* 0x00000000000c7919 */ /* 0x000e620000008800 */
[----:B------:R-:W-:Y:S01]  /*6d20*/  ULDC UR5, c[0x0][0x600] ;  /* 0x0001800000057ab9 */ /* 0x000fe20000000800 */
[----:B------:R-:W-:Y:S01]  /*6d30*/  ULDC UR4, c[0x0][0xc] ;  /* 0x0000030000047ab9 */ /* 0x000fe20000000800 */
[----:B------:R-:W-:Y:S01]  /*6d40*/  UIADD3 UR16, UR5, -0x1, URZ ;  /* 0xffffffff05107890 */ /* 0x000fe2000fffe03f */
[----:B------:R-:W-:Y:S01]  /*6d50*/  BSSY B0, `(.L_x_169) ;  /* 0x00000cc000007945 */ /* 0x000fe20003800000 */
[----:B------:R-:W-:Y:S01]  /*6d60*/  ULDC UR6, c[0x0][0x658] ;  /* 0x0001960000067ab9 */ /* 0x000fe20000000800 */
[----:B------:R-:W-:Y:S01]  /*6d70*/  ULDC UR5, c[0x0][0x10] ;  /* 0x0000040000057ab9 */ /* 0x000fe20000000800 */
[----:B------:R-:W-:Y:S01]  /*6d80*/  UMOV UR7, 0xffffffff ;  /* 0xffffffff00077882 */ /* 0x000fe20000000000 */
[----:B------:R-:W-:Y:S01]  /*6d90*/  UMOV UR8, 0x1 ;  /* 0x0000000100087882 */ /* 0x000fe20000000000 */
[----:B------:R-:W-:Y:S01]  /*6da0*/  UIMAD.WIDE.U32 UR4, UR4, UR5, URZ ;  /* 0x00000005040472a5 */ /* 0x000fe2000f8e003f */
[----:B------:R-:W-:Y:S01]  /*6db0*/  IMAD.MOV.U32 R9, RZ, RZ, 0x1 ;  /* 0x00000001ff097424 */ /* 0x000fe200078e00ff */
[----:B------:R-:W-:Y:S01]  /*6dc0*/  USHF.L.U32 UR7, UR7, UR6, URZ ;  /* 0x0000000607077299 */ /* 0x000fe2000800063f */
[----:B------:R-:W-:Y:S01]  /*6dd0*/  LOP3.LUT R8, R19, 0x2, RZ, 0xfc, !PT ;  /* 0x0000000213087812 */ /* 0x000fe200078efcff */
[----:B------:R-:W-:-:S02]  /*6de0*/  USHF.L.U32 UR18, UR8, UR6, URZ ;  /* 0x0000000608127299 */ /* 0x000fc4000800063f */
[----:B------:R-:W-:Y:S01]  /*6df0*/  ULOP3.LUT UR17, URZ, UR7, URZ, 0x33, !UPT ;  /* 0x000000073f117292 */ /* 0x000fe2000f8e333f */
[----:B------:R-:W-:Y:S01]  /*6e00*/  ULDC UR6, c[0x0][0x14] ;  /* 0x0000050000067ab9 */ /* 0x000fe20000000800 */
[----:B------:R-:W-:Y:S01]  /*6e10*/  ULDC.64 UR22, c[0x0][0x198] ;  /* 0x0000660000167ab9 */ /* 0x000fe20000000a00 */
[----:B------:R-:W-:Y:S02]  /*6e20*/  UIMAD.WIDE.U32 UR20, UR4, UR6, URZ ;  /* 0x00000006041472a5 */ /* 0x000fe4000f8e003f */
[----:B------:R-:W-:Y:S01]  /*6e30*/  UIMAD UR13, UR5, UR6, URZ ;  /* 0x00000006050d72a4 */ /* 0x000fe2000f8e023f */
[----:B0-----:R-:W-:-:S03]  /*6e40*/  VIADD R0, R0, 0x1f ;  /* 0x0000001f00007836 */ /* 0x001fc60000000000 */
[----:B------:R-:W-:Y:S02]  /*6e50*/  UIADD3 UR13, UR21, UR13, URZ ;  /* 0x0000000d150d7290 */ /* 0x000fe4000fffe03f */
[----:B------:R-:W-:-:S04]  /*6e60*/  SHF.R.S32.HI R3, RZ, 0x1f, R0 ;  /* 0x0000001fff037819 */ /* 0x000fc80000011400 */
[----:B------:R-:W-:Y:S01]  /*6e70*/  LEA.HI R10, R3, R0, RZ, 0x5 ;  /* 0x00000000030a7211 */ /* 0x000fe200078f28ff */
[C---:B-1----:R-:W-:Y:S02]  /*6e80*/  IMAD.SHL.U32 R11, R12.reuse, 0x20, RZ ;  /* 0x000000200c0b7824 */ /* 0x042fe400078e00ff */
[----:B------:R-:W-:Y:S01]  /*6e90*/  IMAD.SHL.U32 R12, R12, 0x400, RZ ;  /* 0x000004000c0c7824 */ /* 0x000fe200078e00ff */
[----:B------:R-:W-:Y:S01]  /*6ea0*/  SHF.R.S32.HI R10, RZ, 0x5, R10 ;  /* 0x00000005ff0a7819 */ /* 0x000fe2000001140a */
[----:B------:R-:W-:Y:S01]  /*6eb0*/  IMAD.MOV.U32 R0, RZ, RZ, 0x1 ;  /* 0x00000001ff007424 */ /* 0x000fe200078e00ff */
[----:B------:R-:W-:Y:S01]  /*6ec0*/  LOP3.LUT R11, R11, 0x60, RZ, 0xc0, !PT ;  /* 0x000000600b0b7812 */ /* 0x000fe200078ec0ff */
[----:B------:R-:W-:Y:S01]  /*6ed0*/  IMAD.MOV.U32 R3, RZ, RZ, RZ ;  /* 0x000000ffff037224 */ /* 0x000fe200078e00ff */
[----:B------:R-:W-:Y:S01]  /*6ee0*/  LOP3.LUT R12, R12, 0xc00, RZ, 0xc0, !PT ;  /* 0x00000c000c0c7812 */ /* 0x000fe200078ec0ff */
[----:B------:R-:W-:-:S07]  /*6ef0*/  VIADD R13, R10, 0x1 ;  /* 0x000000010a0d7836 */ /* 0x000fce0000000000 */
.L_x_180:
[----:B------:R-:W-:-:S03]  /*6f00*/  UMOV UR4, 0xffffffff ;  /* 0xffffffff00047882 */ /* 0x000fc60000000000 */
[----:B------:R-:W-:Y:S05]  /*6f10*/  BRA.DIV UR4, `(.L_x_170) ;  /* 0x0000001604107947 */ /* 0x000fea000b800000 */
[----:B------:R-:W-:-:S13]  /*6f20*/  ELECT P6, URZ, PT ;  /* 0x00000000003f782f */ /* 0x000fda00038c0000 */
.L_x_201:
[----:B------:R-:W0:Y:S01]  /*6f30*/  LDC R4, c[0x0][0x28c] ;  /* 0x0000a300ff047b82 */ /* 0x000e220000000800 */
[----:B------:R-:W-:Y:S01]  /*6f40*/  BSSY B1, `(.L_x_171) ;  /* 0x0000038000017945 */ /* 0x000fe20003800000 */
[----:B0-----:R-:W-:-:S13]  /*6f50*/  ISETP.LT.OR P6, PT, R4, 0x1, !P6 ;  /* 0x000000010400780c */ /* 0x001fda00077c1670 */
[----:B------:R-:W-:Y:S05]  /*6f60*/  @P6 BRA `(.L_x_172) ;  /* 0x0000000000d46947 */ /* 0x000fea0003800000 */
[----:B------:R-:W-:Y:S02]  /*6f70*/  IMAD.SHL.U32 R21, R21, 0x80, RZ ;  /* 0x0000008015157824 */ /* 0x000fe400078e00ff */
[----:B------:R-:W-:Y:S02]  /*6f80*/  IMAD R20, R20, 0x80, R11 ;  /* 0x0000008014147824 */ /* 0x000fe400078e020b */
[----:B------:R-:W-:Y:S02]  /*6f90*/  IMAD.MOV.U32 R24, RZ, RZ, RZ ;  /* 0x000000ffff187224 */ /* 0x000fe400078e00ff */
[----:B------:R-:W-:Y:S02]  /*6fa0*/  IMAD.MOV.U32 R4, RZ, RZ, R13 ;  /* 0x000000ffff047224 */ /* 0x000fe400078e000d */
[----:B------:R-:W-:Y:S02]  /*6fb0*/  IMAD.MOV.U32 R5, RZ, RZ, R0 ;  /* 0x000000ffff057224 */ /* 0x000fe400078e0000 */
[----:B------:R-:W-:-:S07]  /*6fc0*/  IMAD.MOV.U32 R7, RZ, RZ, R3 ;  /* 0x000000ffff077224 */ /* 0x000fce00078e0003 */
.L_x_175:
[----:B------:R-:W0:Y:S01]  /*6fd0*/  S2R R15, SR_CgaCtaId ;  /* 0x00000000000f7919 */ /* 0x000e220000008800 */
[----:B------:R-:W-:Y:S02]  /*6fe0*/  MOV R14, 0x400 ;  /* 0x00000400000e7802 */ /* 0x000fe40000000f00 */
[----:B------:R-:W-:Y:S02]  /*6ff0*/  LOP3.LUT P1, RZ, R18, 0x7f, RZ, 0xc0, !PT ;  /* 0x0000007f12ff7812 */ /* 0x000fe4000782c0ff */
[----:B0-----:R-:W-:Y:S02]  /*7000*/  LEA R22, R15, R14, 0x18 ;  /* 0x0000000e0f167211 */ /* 0x001fe400078ec0ff */
[----:B------:R-:W-:-:S09]  /*7010*/  SHF.L.U32 R14, R5, 0x1f, RZ ;  /* 0x0000001f050e7819 */ /* 0x000fd200000006ff */
[----:B------:R-:W0:Y:S01]  /*7020*/  @!P1 LDC R15, c[0x0][0x500] ;  /* 0x00014000ff0f9b82 */ /* 0x000e220000000800 */
[----:B------:R-:W-:-:S04]  /*7030*/  IMAD R23, R7, 0x8, R22 ;  /* 0x0000000807177824 */ /* 0x000fc800078e0216 */
[----:B------:R-:W1:Y:S02]  /*7040*/  SYNCS.PHASECHK.TRANS64.TRYWAIT P0, [R23+URZ+0x70], R14 ;  /* 0x0000700e170075a7 */ /* 0x000e64000800017f */
[----:B-1----:R-:W-:Y:S05]  /*7050*/  @!P0 BRA `(.L_x_173) ;  /* 0x0000001000e08947 */ /* 0x002fea0003800000 */
.L_x_202:
[----:B-1----:R-:W-:Y:S01]  /*7060*/  PRMT R14, R8, 0x9910, RZ ;  /* 0x00009910080e7816 */ /* 0x002fe200000000ff */
[----:B0-----:R0:W-:Y:S03]  /*7070*/  @!P1 SYNCS.ARRIVE.TRANS64 RZ, [R23+URZ], R15 ;  /* 0x0000000f17ff99a7 */ /* 0x0011e6000800003f */
[----:B------:R-:W-:-:S13]  /*7080*/  ISETP.NE.AND P0, PT, R14, 0x2, PT ;  /* 0x000000020e00780c */ /* 0x000fda0003f05270 */
[----:B0-----:R-:W-:Y:S05]  /*7090*/  @P0 BRA `(.L_x_174) ;  /* 0x0000000000040947 */ /* 0x001fea0003800000 */
[----:B------:R-:W-:Y:S01]  /*70a0*/  BPT.TRAP 0x1 ;  /* 0x000000040000795c */ /* 0x000fe20000300000 */
.L_x_174:
[----:B------:R-:W-:Y:S01]  /*70b0*/  IMAD R14, R7, 0x1000, R12 ;  /* 0x00001000070e7824 */ /* 0x000fe200078e020c */
[----:B------:R-:W-:Y:S01]  /*70c0*/  R2UR UR9, R23 ;  /* 0x00000000170972ca */ /* 0x000fe200000e0000 */
[--C-:B------:R-:W-:Y:S01]  /*70d0*/  IMAD R15, R7, 0x2000, R22.reuse ;  /* 0x00002000070f7824 */ /* 0x100fe200078e0216 */
[----:B------:R-:W-:Y:S01]  /*70e0*/  UIADD3 UR4, UP0, UR22, 0xf0, URZ ;  /* 0x000000f016047890 */ /* 0x000fe2000ff1e03f */
[----:B------:R-:W-:Y:S01]  /*70f0*/  IMAD R14, R14, 0x2, R22 ;  /* 0x000000020e0e7824 */ /* 0x000fe200078e0216 */
[----:B------:R-:W-:Y:S01]  /*7100*/  R2UR UR11, R21 ;  /* 0x00000000150b72ca */ /* 0x000fe200000e0000 */
[----:B------:R-:W-:Y:S01]  /*7110*/  VIADD R4, R4, 0xffffffff ;  /* 0xffffffff04047836 */ /* 0x000fe20000000000 */
[----:B------:R-:W-:Y:S01]  /*7120*/  R2UR UR5, R15 ;  /* 0x000000000f0572ca */ /* 0x000fe200000e0000 */
[----:B------:R-:W-:Y:S01]  /*7130*/  UIADD3 UR24, UP1, UR22, 0x1f0, URZ ;  /* 0x000001f016187890 */ /* 0x000fe2000ff3e03f */
[----:B------:R-:W-:Y:S01]  /*7140*/  R2UR UR8, R14 ;  /* 0x000000000e0872ca */ /* 0x000fe200000e0000 */
[----:B------:R-:W-:Y:S01]  /*7150*/  VIADD R7, R7, 0x1 ;  /* 0x0000000107077836 */ /* 0x000fe20000000000 */
[----:B------:R-:W-:Y:S01]  /*7160*/  R2UR UR10, R24 ;  /* 0x00000000180a72ca */ /* 0x000fe200000e0000 */
[----:B------:R-:W-:Y:S01]  /*7170*/  UIADD3.X UR25, URZ, UR23, URZ, UP1, !UPT ;  /* 0x000000173f197290 */ /* 0x000fe20008ffe43f */
[----:B------:R-:W-:Y:S01]  /*7180*/  R2UR UR12, R6 ;  /* 0x00000000060c72ca */ /* 0x000fe200000e0000 */
[----:B------:R-:W-:Y:S01]  /*7190*/  UMOV UR6, 0x0 ;  /* 0x0000000000067882 */ /* 0x000fe20000000000 */
[----:B------:R-:W-:Y:S01]  /*71a0*/  R2UR UR19, R20 ;  /* 0x00000000141372ca */ /* 0x000fe200000e0000 */
[----:B------:R-:W-:Y:S01]  /*71b0*/  UMOV UR7, 0x10000000 ;  /* 0x1000000000077882 */ /* 0x000fe20000000000 */
[----:B------:R-:W-:Y:S01]  /*71c0*/  ISETP.GT.AND P1, PT, R4, 0x1, PT ;  /* 0x000000010400780c */ /* 0x000fe20003f24270 */
[----:B------:R-:W-:Y:S01]  /*71d0*/  UMOV UR26, 0xf0000 ;  /* 0x000f0000001a7882 */ /* 0x000fe20000000000 */
[C---:B------:R-:W-:Y:S01]  /*71e0*/  ISETP.NE.AND P0, PT, R7.reuse, 0xe, PT ;  /* 0x0000000e0700780c */ /* 0x040fe20003f05270 */
[----:B------:R-:W-:Y:S01]  /*71f0*/  UIADD3 UR14, UR5, 0x200, URZ ;  /* 0x00000200050e7890 */ /* 0x000fe2000fffe03f */
[----:B------:R-:W-:Y:S01]  /*7200*/  VIADD R24, R24, 0x20 ;  /* 0x0000002018187836 */ /* 0x000fe20000000000 */
[----:B------:R-:W-:Y:S01]  /*7210*/  UIADD3.X UR5, URZ, UR23, URZ, UP0, !UPT ;  /* 0x000000173f057290 */ /* 0x000fe200087fe43f */
[----:B------:R-:W-:Y:S01]  /*7220*/  SEL R14, RZ, 0x1, P0 ;  /* 0x00000001ff0e7807 */ /* 0x000fe20000000000 */
[----:B------:R-:W-:Y:S01]  /*7230*/  UIADD3 UR15, UR8, 0x1c200, URZ ;  /* 0x0001c200080f7890 */ /* 0x000fe2000fffe03f */
[----:B------:R-:W-:-:S02]  /*7240*/  SEL R7, R7, RZ, P0 ;  /* 0x000000ff07077207 */ /* 0x000fc40000000000 */
[----:B------:R-:W-:Y:S01]  /*7250*/  UMOV UR8, UR14 ;  /* 0x0000000e00087c82 */ /* 0x000fe20008000000 */
[----:B------:R-:W-:-:S03]  /*7260*/  LOP3.LUT R5, R5, R14, RZ, 0x3c, !PT ;  /* 0x0000000e05057212 */ /* 0x000fc600078e3cff */
[----:B------:R0:W-:Y:S02]  /*7270*/  UTMALDG.3D [UR8], [UR4], desc[UR6] ;  /* 0x00000608040075b4 */ /* 0x0001e40008011000 */
[----:B0-----:R-:W-:Y:S01]  /*7280*/  UMOV UR8, UR15 ;  /* 0x0000000f00087c82 */ /* 0x001fe20008000000 */
[----:B------:R-:W-:Y:S02]  /*7290*/  UMOV UR11, UR19 ;  /* 0x00000013000b7c82 */ /* 0x000fe40008000000 */
[----:B------:R0:W-:Y:S02]  /*72a0*/  UTMALDG.3D.MULTICAST [UR8], [UR24], UR26, desc[UR6] ;  /* 0x00000608180073b4 */ /* 0x0001e4000801181a */
[----:B0-----:R-:W-:Y:S05]  /*72b0*/  @P1 BRA `(.L_x_175) ;  /* 0xfffffffc00441947 */ /* 0x001fea000383ffff */
.L_x_172:
[----:B------:R-:W-:Y:S05]  /*72c0*/  BSYNC B1 ;  /* 0x0000000000017941 */ /* 0x000fea0003800000 */
.L_x_171:
[----:B------:R-:W-:Y:S01]  /*72d0*/  LOP3.LUT P1, RZ, R9, 0xff, RZ, 0xc0, !PT ;  /* 0x000000ff09ff7812 */ /* 0x000fe2000782c0ff */
[C---:B------:R-:W-:Y:S01]  /*72e0*/  IMAD.IADD R6, R10.reuse, 0x1, R3 ;  /* 0x000000010a067824 */ /* 0x040fe200078e0203 */
[----:B------:R-:W-:Y:S01]  /*72f0*/  ULDC.64 UR4, c[0x0][0x650] ;  /* 0x0001940000047ab9 */ /* 0x000fe20000000a00 */
[----:B------:R-:W-:Y:S01]  /*7300*/  ISETP.GE.U32.AND P2, PT, R10, 0xe, PT ;  /* 0x0000000e0a00780c */ /* 0x000fe20003f46070 */
[----:B------:R-:W-:Y:S01]  /*7310*/  BSSY B1, `(.L_x_176) ;  /* 0x000006d000017945 */ /* 0x000fe20003800000 */
[----:B------:R-:W-:Y:S01]  /*7320*/  IMAD.MOV.U32 R21, RZ, RZ, -0x1 ;  /* 0xffffffffff157424 */ /* 0x000fe200078e00ff */
[----:B------:R-:W-:Y:S01]  /*7330*/  ISETP.GT.U32.AND P0, PT, R6, 0xd, PT ;  /* 0x0000000d0600780c */ /* 0x000fe20003f04070 */
[----:B------:R-:W-:Y:S01]  /*7340*/  IMAD.MOV.U32 R20, RZ, RZ, -0x1 ;  /* 0xffffffffff147424 */ /* 0x000fe200078e00ff */
[----:B------:R-:W-:Y:S02]  /*7350*/  SHF.R.U32.HI R4, RZ, 0x1, R6 ;  /* 0x00000001ff047819 */ /* 0x000fe40000011606 */
[----:B------:R-:W-:-:S02]  /*7360*/  ISETP.LT.U32.AND P0, PT, R10, 0xe, P0 ;  /* 0x0000000e0a00780c */ /* 0x000fc40000701070 */
[----:B------:R-:W-:Y:S01]  /*7370*/  PRMT R9, RZ, 0x7610, R9 ;  /* 0x00007610ff097816 */ /* 0x000fe20000000009 */
[----:B------:R-:W0:Y:S01]  /*7380*/  @P1 S2R R14, SR_CgaCtaId ;  /* 0x00000000000e1919 */ /* 0x000e220000008800 */
[----:B------:R-:W-:Y:S01]  /*7390*/  @P1 MOV R3, 0x400 ;  /* 0x0000040000031802 */ /* 0x000fe20000000f00 */
[----:B------:R-:W-:-:S05]  /*73a0*/  IMAD.WIDE.U32 R4, R4, -0x6db6db6d, RZ ;  /* 0x9249249304047825 */ /* 0x000fca00078e00ff */
[----:B------:R-:W-:Y:S02]  /*73b0*/  SHF.R.U32.HI R5, RZ, 0x2, R5 ;  /* 0x00000002ff057819 */ /* 0x000fe40000011605 */
[----:B------:R-:W-:Y:S02]  /*73c0*/  PRMT R4, RZ, 0x7610, R4 ;  /* 0x00007610ff047816 */ /* 0x000fe40000000004 */
[----:B0-----:R-:W-:-:S04]  /*73d0*/  @P1 LEA R3, R14, R3, 0x18 ;  /* 0x000000030e031211 */ /* 0x001fc800078ec0ff */
[----:B------:R0:W-:Y:S01]  /*73e0*/  @P1 SYNCS.ARRIVE.TRANS64.A1T0 RZ, [R3+URZ+0xf8], RZ ;  /* 0x0000f8ff03ff19a7 */ /* 0x0001e2000810003f */
[----:B------:R-:W-:-:S04]  /*73f0*/  IADD3 R16, P1, R16, UR20, RZ ;  /* 0x0000001410107c10 */ /* 0x000fc8000ff3e0ff */
[----:B------:R-:W-:Y:S02]  /*7400*/  IADD3.X R17, R17, UR13, RZ, P1, !PT ;  /* 0x0000000d11117c10 */ /* 0x000fe40008ffe4ff */
[----:B0-----:R-:W-:Y:S02]  /*7410*/  SEL R3, RZ, 0x1, !P0 ;  /* 0x00000001ff037807 */ /* 0x001fe40004000000 */
[----:B------:R-:W-:Y:S02]  /*7420*/  ISETP.GE.U32.AND P0, PT, R16, UR4, PT ;  /* 0x0000000410007c0c */ /* 0x000fe4000bf06070 */
[----:B------:R-:W-:Y:S01]  /*7430*/  LOP3.LUT R0, R0, R3, RZ, 0x3c, !PT ;  /* 0x0000000300007212 */ /* 0x000fe200078e3cff */
[----:B------:R-:W-:Y:S01]  /*7440*/  IMAD R3, R5, -0xe, R6 ;  /* 0xfffffff205037824 */ /* 0x000fe200078e0206 */
[----:B------:R-:W-:Y:S01]  /*7450*/  ISETP.GE.U32.AND.EX P0, PT, R17, UR5, PT, P0 ;  /* 0x0000000511007c0c */ /* 0x000fe2000bf06100 */
[----:B------:R-:W-:Y:S01]  /*7460*/  IMAD.MOV.U32 R6, RZ, RZ, -0x1 ;  /* 0xffffffffff067424 */ /* 0x000fe200078e00ff */
[----:B------:R-:W-:-:S11]  /*7470*/  @P2 LOP3.LUT R0, R0, 0x1, R5, 0x78, !PT ;  /* 0x0000000100002812 */ /* 0x000fd600078e7805 */
[----:B------:R-:W-:Y:S05]  /*7480*/  @P0 BRA `(.L_x_177) ;  /* 0x0000000400540947 */ /* 0x000fea0003800000 */
[----:B------:R-:W0:Y:S01]  /*7490*/  S2R R15, SR_CTAID.X ;  /* 0x00000000000f7919 */ /* 0x000e220000002500 */
[----:B------:R-:W-:Y:S01]  /*74a0*/  ULDC.64 UR4, c[0x0][0x628] ;  /* 0x00018a0000047ab9 */ /* 0x000fe20000000a00 */
[----:B------:R-:W-:Y:S01]  /*74b0*/  ULDC UR7, c[0x0][0x630] ;  /* 0x00018c0000077ab9 */ /* 0x000fe20000000800 */
[----:B------:R-:W-:Y:S01]  /*74c0*/  ISETP.NE.U32.AND P0, PT, RZ, UR4, PT ;  /* 0x00000004ff007c0c */ /* 0x000fe2000bf05070 */
[----:B------:R-:W1:Y:S01]  /*74d0*/  S2R R20, SR_CTAID.Y ;  /* 0x0000000000147919 */ /* 0x000e620000002600 */
[----:B------:R-:W-:Y:S01]  /*74e0*/  ULDC UR8, c[0x0][0x150] ;  /* 0x0000540000087ab9 */ /* 0x000fe20000000800 */
[----:B------:R-:W-:Y:S01]  /*74f0*/  IMAD.MOV.U32 R4, RZ, RZ, R16 ;  /* 0x000000ffff047224 */ /* 0x000fe200078e0010 */
[----:B------:R-:W-:Y:S01]  /*7500*/  ISETP.NE.AND.EX P0, PT, RZ, UR5, PT, P0 ;  /* 0x00000005ff007c0c */ /* 0x000fe2000bf05300 */
[----:B------:R-:W-:Y:S01]  /*7510*/  IMAD.MOV.U32 R5, RZ, RZ, R17 ;  /* 0x000000ffff057224 */ /* 0x000fe200078e0011 */
[----:B0-----:R-:W-:-:S11]  /*7520*/  I2FP.F32.U32 R22, R15 ;  /* 0x0000000f00167245 */ /* 0x001fd60000201000 */
[----:B------:R-:W-:Y:S05]  /*7530*/  @!P0 BRA `(.L_x_178) ;  /* 0x0000000000288947 */ /* 0x000fea0003800000 */
[----:B------:R-:W-:Y:S02]  /*7540*/  ULDC UR6, c[0x0][0x634] ;  /* 0x00018d0000067ab9 */ /* 0x000fe40000000800 */
[----:B------:R-:W-:-:S05]  /*7550*/  IADD3 R5, P0, R16, UR6, RZ ;  /* 0x0000000610057c10 */ /* 0x000fca000ff1e0ff */
[----:B------:R-:W-:-:S04]  /*7560*/  IMAD.X R21, RZ, RZ, R17, P0 ;  /* 0x000000ffff157224 */ /* 0x000fc800000e0611 */
[----:B------:R-:W-:-:S04]  /*7570*/  IMAD.WIDE.U32 R6, R21, UR4, RZ ;  /* 0x0000000415067c25 */ /* 0x000fc8000f8e00ff */
[----:B------:R-:W-:-:S04]  /*7580*/  IMAD.WIDE.U32 R6, P0, R5, UR5, R6 ;  /* 0x0000000505067c25 */ /* 0x000fc8000f800006 */
[----:B------:R-:W-:-:S04]  /*7590*/  IMAD.WIDE.U32 R4, R5, UR4, RZ ;  /* 0x0000000405047c25 */ /* 0x000fc8000f8e00ff */
[----:B------:R-:W-:Y:S01]  /*75a0*/  IMAD.MOV.U32 R4, RZ, RZ, R7 ;  /* 0x000000ffff047224 */ /* 0x000fe200078e0007 */
[----:B------:R-:W-:Y:S01]  /*75b0*/  IADD3 RZ, P1, R5, R6, RZ ;  /* 0x0000000605ff7210 */ /* 0x000fe20007f3e0ff */
[----:B------:R-:W-:-:S04]  /*75c0*/  IMAD.X R5, RZ, RZ, RZ, P0 ;  /* 0x000000ffff057224 */ /* 0x000fc800000e06ff */
[----:B------:R-:W-:-:S08]  /*75d0*/  IMAD.WIDE.U32.X R4, R21, UR5, R4, P1 ;  /* 0x0000000515047c25 */ /* 0x000fd000088e0404 */
.L_x_178:
[--C-:B------:R-:W-:Y:S01]  /*75e0*/  SHF.R.U64 R14, R4, UR7, R5.reuse ;  /* 0x00000007040e7c19 */ /* 0x100fe20008001205 */
[----:B------:R-:W-:Y:S01]  /*75f0*/  FMUL R22, R22, UR8 ;  /* 0x0000000816167c20 */ /* 0x000fe20008400000 */
[----:B------:R-:W-:Y:S01]  /*7600*/  SHF.R.U32.HI R4, RZ, UR7, R5 ;  /* 0x00000007ff047c19 */ /* 0x000fe20008011605 */
[----:B------:R-:W0:Y:S01]  /*7610*/  LDC R6, c[0x0][0x144] ;  /* 0x00005100ff067b82 */ /* 0x000e220000000800 */
[----:B------:R-:W-:Y:S01]  /*7620*/  IADD3 R5, P0, RZ, -R14, RZ ;  /* 0x8000000eff057210 */ /* 0x000fe20007f1e0ff */
[----:B------:R-:W-:Y:S01]  /*7630*/  ULDC UR6, c[0x0][0x154] ;  /* 0x0000550000067ab9 */ /* 0x000fe20000000800 */
[----:B-1----:R-:W-:Y:S01]  /*7640*/  I2FP.F32.U32 R7, R20 ;  /* 0x0000001400077245 */ /* 0x002fe20000201000 */
[----:B------:R-:W1:Y:S01]  /*7650*/  F2I.U32.TRUNC.NTZ R22, R22 ;  /* 0x0000001600167305 */ /* 0x000e62000020f000 */
[----:B------:R-:W-:Y:S01]  /*7660*/  ULDC.64 UR4, c[0x0][0x620] ;  /* 0x0001880000047ab9 */ /* 0x000fe20000000a00 */
[----:B------:R-:W-:Y:S01]  /*7670*/  IMAD.X R4, RZ, RZ, ~R4, P0 ;  /* 0x000000ffff047224 */ /* 0x000fe200000e0e04 */
[----:B------:R-:W-:Y:S01]  /*7680*/  ISETP.NE.AND P2, PT, R2, 0x1, PT ;  /* 0x000000010200780c */ /* 0x000fe20003f45270 */
[----:B------:R-:W-:Y:S01]  /*7690*/  FMUL R23, R7, UR6 ;  /* 0x0000000607177c20 */ /* 0x000fe20008400000 */
[----:B------:R-:W2:Y:S01]  /*76a0*/  LDC R25, c[0x0][0x148] ;  /* 0x00005200ff197b82 */ /* 0x000ea20000000800 */
[----:B------:R-:W-:Y:S01]  /*76b0*/  IMAD R4, R4, UR4, RZ ;  /* 0x0000000404047c24 */ /* 0x000fe2000f8e02ff */
[----:B------:R-:W-:-:S02]  /*76c0*/  ULDC.64 UR6, c[0x0][0x640] ;  /* 0x0001900000067ab9 */ /* 0x000fc40000000a00 */
[----:B------:R-:W-:Y:S01]  /*76d0*/  ISETP.NE.U32.AND P0, PT, RZ, UR6, PT ;  /* 0x00000006ff007c0c */ /* 0x000fe2000bf05070 */
[----:B------:R-:W3:Y:S01]  /*76e0*/  F2I.U32.TRUNC.NTZ R23, R23 ;  /* 0x0000001700177305 */ /* 0x000ee2000020f000 */
[C---:B------:R-:W-:Y:S02]  /*76f0*/  IMAD R7, R5.reuse, UR5, R4 ;  /* 0x0000000505077c24 */ /* 0x040fe4000f8e0204 */
[----:B------:R-:W-:Y:S01]  /*7700*/  IMAD.WIDE.U32 R4, R5, UR4, R16 ;  /* 0x0000000405047c25 */ /* 0x000fe2000f8e0010 */
[----:B------:R-:W-:Y:S01]  /*7710*/  ULDC UR4, c[0x0][0x618] ;  /* 0x0001860000047ab9 */ /* 0x000fe20000000800 */
[----:B------:R-:W-:Y:S02]  /*7720*/  ISETP.NE.AND.EX P0, PT, RZ, UR7, PT, P0 ;  /* 0x00000007ff007c0c */ /* 0x000fe4000bf05300 */
[----:B------:R-:W-:Y:S02]  /*7730*/  IMAD.IADD R5, R5, 0x1, R7 ;  /* 0x0000000105057824 */ /* 0x000fe400078e0207 */
[----:B-1----:R-:W-:-:S03]  /*7740*/  IMAD.MOV R22, RZ, RZ, -R22 ;  /* 0x000000ffff167224 */ /* 0x002fc600078e0a16 */
[----:B------:R-:W-:Y:S01]  /*7750*/  SHF.R.U64 R21, R4, UR4, R5 ;  /* 0x0000000404157c19 */ /* 0x000fe20008001205 */
[----:B0-----:R-:W-:Y:S01]  /*7760*/  IMAD R15, R6, R22, R15 ;  /* 0x00000016060f7224 */ /* 0x001fe200078e020f */
[----:B------:R-:W-:Y:S01]  /*7770*/  SHF.R.U32.HI R4, RZ, UR4, R5 ;  /* 0x00000004ff047c19 */ /* 0x000fe20008011605 */
[----:B------:R-:W-:Y:S01]  /*7780*/  ULDC UR4, c[0x0][0x608] ;  /* 0x0001820000047ab9 */ /* 0x000fe20000000800 */
[----:B---3--:R-:W-:Y:S02]  /*7790*/  IMAD.MOV R6, RZ, RZ, -R23 ;  /* 0x000000ffff067224 */ /* 0x008fe400078e0a17 */
[--C-:B------:R-:W-:Y:S02]  /*77a0*/  SHF.R.U64 R22, R21, UR4, R4.reuse ;  /* 0x0000000415167c19 */ /* 0x100fe40008001204 */
[----:B------:R-:W-:Y:S01]  /*77b0*/  SHF.R.U32.HI R5, RZ, UR4, R4 ;  /* 0x00000004ff057c19 */ /* 0x000fe20008011604 */
[----:B------:R-:W-:Y:S01]  /*77c0*/  ULDC UR4, c[0x0][0x658] ;  /* 0x0001960000047ab9 */ /* 0x000fe20000000800 */
[----:B--2---:R-:W-:-:S02]  /*77d0*/  @P2 IMAD R15, R25, R6, R20 ;  /* 0x00000006190f2224 */ /* 0x004fc400078e0214 */
[--C-:B------:R-:W-:Y:S02]  /*77e0*/  SHF.R.U64 R20, R22, UR4, R5.reuse ;  /* 0x0000000416147c19 */ /* 0x100fe40008001205 */
[----:B------:R-:W-:-:S03]  /*77f0*/  SHF.R.U32.HI R23, RZ, UR4, R5 ;  /* 0x00000004ff177c19 */ /* 0x000fc60008011605 */
[----:B------:R-:W-:Y:S02]  /*7800*/  IMAD.MOV.U32 R6, RZ, RZ, R20 ;  /* 0x000000ffff067224 */ /* 0x000fe400078e0014 */
[----:B------:R-:W-:Y:S01]  /*7810*/  IMAD.MOV.U32 R5, RZ, RZ, R23 ;  /* 0x000000ffff057224 */ /* 0x000fe200078e0017 */
[----:B------:R-:W-:Y:S06]  /*7820*/  @!P0 BRA `(.L_x_179) ;  /* 0x00000000002c8947 */ /* 0x000fec0003800000 */
        /* <DEDUP_REMOVED lines=9> */
[----:B------:R-:W-:-:S04]  /*78c0*/  IMAD.WIDE.U32.X R4, R23, UR7, R4, P1 ;  /* 0x0000000717047c25 */ /* 0x000fc800088e0404 */
[----:B------:R-:W-:-:S07]  /*78d0*/  IMAD.MOV.U32 R6, RZ, RZ, R4 ;  /* 0x000000ffff067224 */ /* 0x000fce00078e0004 */
.L_x_179:
[----:B------:R-:W-:Y:S01]  /*78e0*/  ULDC UR4, c[0x0][0x648] ;  /* 0x0001920000047ab9 */ /* 0x000fe20000000800 */
[----:B------:R-:W-:Y:S01]  /*78f0*/  LOP3.LUT R4, R22, UR17, RZ, 0xc0, !PT ;  /* 0x0000001116047c12 */ /* 0x000fe2000f8ec0ff */
[----:B------:R-:W-:Y:S01]  /*7900*/  ULDC UR5, c[0x0][0x610] ;  /* 0x0001840000057ab9 */ /* 0x000fe20000000800 */
[----:B------:R-:W-:Y:S01]  /*7910*/  SHF.R.U64 R5, R6, UR4, R5 ;  /* 0x0000000406057c19 */ /* 0x000fe20008001205 */
[----:B------:R-:W-:Y:S01]  /*7920*/  ULDC UR4, c[0x0][0x638] ;  /* 0x00018e0000047ab9 */ /* 0x000fe20000000800 */
[----:B------:R-:W-:-:S03]  /*7930*/  LOP3.LUT R21, R21, UR16, RZ, 0xc0, !PT ;  /* 0x0000001015157c12 */ /* 0x000fc6000f8ec0ff */
[----:B------:R-:W-:Y:S02]  /*7940*/  IMAD.MOV R7, RZ, RZ, -R5 ;  /* 0x000000ffff077224 */ /* 0x000fe400078e0a05 */
[----:B------:R-:W-:Y:S02]  /*7950*/  IMAD R4, R5, UR18, R4 ;  /* 0x0000001205047c24 */ /* 0x000fe4000f8e0204 */
[----:B------:R-:W-:Y:S01]  /*7960*/  IMAD R20, R7, UR4, R20 ;  /* 0x0000000407147c24 */ /* 0x000fe2000f8e0214 */
[----:B------:R-:W-:Y:S01]  /*7970*/  ULDC UR4, c[0x0][0x600] ;  /* 0x0001800000047ab9 */ /* 0x000fe20000000800 */
[----:B------:R-:W-:Y:S02]  /*7980*/  IMAD R15, R4, UR5, R15 ;  /* 0x00000005040f7c24 */ /* 0x000fe4000f8e020f */
[----:B------:R-:W-:Y:S02]  /*7990*/  IMAD R6, R20, UR4, R21 ;  /* 0x0000000414067c24 */ /* 0x000fe4000f8e0215 */
[----:B------:R-:W-:-:S03]  /*79a0*/  IMAD.MOV.U32 R4, RZ, RZ, 0x1 ;  /* 0x00000001ff047424 */ /* 0x000fc600078e00ff */
[----:B------:R-:W-:Y:S02]  /*79b0*/  SEL R20, R6, R15, !P2 ;  /* 0x0000000f06147207 */ /* 0x000fe40005000000 */
[----:B------:R-:W-:Y:S01]  /*79c0*/  SEL R21, R15, R6, !P2 ;  /* 0x000000060f157207 */ /* 0x000fe20005000000 */
[----:B------:R-:W-:-:S07]  /*79d0*/  IMAD.MOV.U32 R6, RZ, RZ, R14 ;  /* 0x000000ffff067224 */ /* 0x000fce00078e000e */
.L_x_177:
[----:B------:R-:W-:Y:S05]  /*79e0*/  BSYNC B1 ;  /* 0x0000000000017941 */ /* 0x000fea0003800000 */
.L_x_176:
[----:B------:R-:W-:-:S13]  /*79f0*/  LOP3.LUT P0, RZ, R4, 0xff, RZ, 0xc0, !PT ;  /* 0x000000ff04ff7812 */ /* 0x000fda000780c0ff */
[----:B------:R-:W-:Y:S05]  /*7a00*/  @P0 BRA `(.L_x_180) ;  /* 0xfffffff4003c0947 */ /* 0x000fea000383ffff */
[----:B------:R-:W-:Y:S05]  /*7a10*/  BSYNC B0 ;  /* 0x0000000000007941 */ /* 0x000fea0003800000 */
.L_x_169:
[----:B------:R-:W-:-:S03]  /*7a20*/  UMOV UR4, 0xffffffff ;  /* 0xffffffff00047882 */ /* 0x000fc60000000000 */
[----:B------:R-:W-:Y:S05]  /*7a30*/  BRA.DIV UR4, `(.L_x_181) ;  /* 0x0000000a047c7947 */ /* 0x000fea000b800000 */
[----:B------:R-:W-:-:S13]  /*7a40*/  ELECT P6, URZ, PT ;  /* 0x00000000003f782f */ /* 0x000fda00038c0000 */
.L_x_205:
[----:B------:R-:W-:Y:S04]  /*7a50*/  BSSY B0, `(.L_x_182) ;  /* 0x0000085000007945 */ /* 0x000fe80003800000 */
[----:B------:R-:W-:Y:S05]  /*7a60*/  @!P6 BRA `(.L_x_183) ;  /* 0x00000008000ce947 */ /* 0x000fea0003800000 */
[----:B------:R-:W-:-:S04]  /*7a70*/  LOP3.LUT R19, R19, 0x2, RZ, 0xfc, !PT ;  /* 0x0000000213137812 */ /* 0x000fc800078efcff */
[----:B------:R-:W-:-:S13]  /*7a80*/  ISETP.NE.AND P0, PT, R19, 0x3, PT ;  /* 0x000000031300780c */ /* 0x000fda0003f05270 */
[----:B------:R-:W-:Y:S05]  /*7a90*/  @!P0 BRA `(.L_x_184) ;  /* 0x0000000000048947 */ /* 0x000fea0003800000 */
[----:B------:R-:W-:Y:S01]  /*7aa0*/  BPT.TRAP 0x1 ;  /* 0x000000040000795c */ /* 0x000fe20000300000 */
.L_x_184:
[----:B------:R-:W0:Y:S01]  /*7ab0*/  S2R R5, SR_CgaCtaId ;  /* 0x0000000000057919 */ /* 0x000e220000008800 */
[----:B------:R-:W-:Y:S02]  /*7ac0*/  MOV R2, 0x400 ;  /* 0x0000040000027802 */ /* 0x000fe40000000f00 */
[----:B------:R-:W-:Y:S02]  /*7ad0*/  SHF.L.U32 R4, R0, 0x1f, RZ ;  /* 0x0000001f00047819 */ /* 0x000fe400000006ff */
[----:B0-----:R-:W-:-:S05]  /*7ae0*/  LEA R2, R5, R2, 0x18 ;  /* 0x0000000205027211 */ /* 0x001fca00078ec0ff */
[----:B------:R-:W-:-:S04]  /*7af0*/  VIADD R2, R2, 0x70 ;  /* 0x0000007002027836 */ /* 0x000fc80000000000 */
[C---:B------:R-:W-:Y:S02]  /*7b00*/  IMAD R7, R3.reuse, 0x8, R2 ;  /* 0x0000000803077824 */ /* 0x040fe400078e0202 */
[----:B------:R-:W-:Y:S02]  /*7b10*/  VIADD R3, R3, 0x1 ;  /* 0x0000000103037836 */ /* 0x000fe40000000000 */
[----:B------:R-:W0:Y:S03]  /*7b20*/  SYNCS.PHASECHK.TRANS64.TRYWAIT P0, [R7+URZ], R4 ;  /* 0x00000004070075a7 */ /* 0x000e26000800017f */
[----:B------:R-:W-:-:S04]  /*7b30*/  ISETP.NE.AND P1, PT, R3, 0xe, PT ;  /* 0x0000000e0300780c */ /* 0x000fc80003f25270 */
[----:B------:R-:W-:Y:S02]  /*7b40*/  SEL R5, RZ, 0x1, P1 ;  /* 0x00000001ff057807 */ /* 0x000fe40000800000 */
[----:B------:R-:W-:Y:S02]  /*7b50*/  SEL R3, R3, RZ, P1 ;  /* 0x000000ff03037207 */ /* 0x000fe40000800000 */
[----:B------:R-:W-:-:S03]  /*7b60*/  LOP3.LUT R6, R0, R5, RZ, 0x3c, !PT ;  /* 0x0000000500067212 */ /* 0x000fc600078e3cff */
[----:B------:R-:W-:Y:S01]  /*7b70*/  IMAD R8, R3, 0x8, R2 ;  /* 0x0000000803087824 */ /* 0x000fe200078e0202 */
[----:B------:R-:W-:Y:S01]  /*7b80*/  SHF.L.U32 R5, R6, 0x1f, RZ ;  /* 0x0000001f06057819 */ /* 0x000fe200000006ff */
[----:B0-----:R-:W-:Y:S06]  /*7b90*/  @!P0 BRA `(.L_x_185) ;  /* 0x0000000800448947 */ /* 0x001fec0003800000 */
.L_x_206:
[----:B------:R-:W1:Y:S01]  /*7ba0*/  SYNCS.PHASECHK.TRANS64.TRYWAIT P0, [R8+URZ], R5 ;  /* 0x00000005080075a7 */ /* 0x000e62000800017f */
[----:B------:R-:W-:-:S05]  /*7bb0*/  VIADD R0, R3, 0x1 ;  /* 0x0000000103007836 */ /* 0x000fca0000000000 */
[----:B------:R-:W-:-:S04]  /*7bc0*/  ISETP.NE.AND P1, PT, R0, 0xe, PT ;  /* 0x0000000e0000780c */ /* 0x000fc80003f25270 */
[----:B------:R-:W-:Y:S02]  /*7bd0*/  SEL R3, RZ, 0x1, P1 ;  /* 0x00000001ff037807 */ /* 0x000fe40000800000 */
[----:B0-----:R-:W-:Y:S02]  /*7be0*/  SEL R7, R0, RZ, P1 ;  /* 0x000000ff00077207 */ /* 0x001fe40000800000 */
[----:B------:R-:W-:-:S03]  /*7bf0*/  LOP3.LUT R6, R6, R3, RZ, 0x3c, !PT ;  /* 0x0000000306067212 */ /* 0x000fc600078e3cff */
[----:B------:R-:W-:Y:S01]  /*7c00*/  IMAD R9, R7, 0x8, R2 ;  /* 0x0000000807097824 */ /* 0x000fe200078e0202 */
[----:B------:R-:W-:Y:S01]  /*7c10*/  SHF.L.U32 R4, R6, 0x1f, RZ ;  /* 0x0000001f06047819 */ /* 0x000fe200000006ff */
[----:B-1----:R-:W-:Y:S06]  /*7c20*/  @!P0 BRA `(.L_x_186) ;  /* 0x0000000800348947 */ /* 0x002fec0003800000 */
.L_x_207:
[----:B------:R-:W1:Y:S01]  /*7c30*/  SYNCS.PHASECHK.TRANS64.TRYWAIT P0, [R9+URZ], R4 ;  /* 0x00000004090075a7 */ /* 0x000e62000800017f */
[----:B------:R-:W-:-:S05]  /*7c40*/  VIADD R0, R7, 0x1 ;  /* 0x0000000107007836 */ /* 0x000fca0000000000 */
[----:B------:R-:W-:-:S04]  /*7c50*/  ISETP.NE.AND P1, PT, R0, 0xe, PT ;  /* 0x0000000e0000780c */ /* 0x000fc80003f25270 */
[----:B------:R-:W-:Y:S02]  /*7c60*/  SEL R3, RZ, 0x1, P1 ;  /* 0x00000001ff037807 */ /* 0x000fe40000800000 */
[----:B------:R-:W-:Y:S02]  /*7c70*/  SEL R7, R0, RZ, P1 ;  /* 0x000000ff00077207 */ /* 0x000fe40000800000 */
[----:B------:R-:W-:-:S03]  /*7c80*/  LOP3.LUT R6, R6, R3, RZ, 0x3c, !PT ;  /* 0x0000000306067212 */ /* 0x000fc600078e3cff */
[----:B0-----:R-:W-:Y:S01]  /*7c90*/  IMAD R8, R7, 0x8, R2 ;  /* 0x0000000807087824 */ /* 0x001fe200078e0202 */
[----:B------:R-:W-:Y:S01]  /*7ca0*/  SHF.L.U32 R5, R6, 0x1f, RZ ;  /* 0x0000001f06057819 */ /* 0x000fe200000006ff */
[----:B-1----:R-:W-:Y:S06]  /*7cb0*/  @!P0 BRA `(.L_x_187) ;  /* 0x0000000800248947 */ /* 0x002fec0003800000 */
.L_x_208:
        /* <DEDUP_REMOVED lines=9> */
.L_x_209:
        /* <DEDUP_REMOVED lines=9> */
.L_x_210:
        /* <DEDUP_REMOVED lines=9> */
.L_x_211:
        /* <DEDUP_REMOVED lines=9> */
.L_x_212:
        /* <DEDUP_REMOVED lines=9> */
.L_x_213:
        /* <DEDUP_REMOVED lines=9> */
.L_x_214:
        /* <DEDUP_REMOVED lines=9> */
.L_x_215:
        /* <DEDUP_REMOVED lines=9> */
.L_x_216:
[----:B------:R-:W1:Y:S01]  /*8140*/  SYNCS.PHASECHK.TRANS64.TRYWAIT P0, [R8+URZ], R5 ;  /* 0x00000005080075a7 */ /* 0x000e62000800017f */
[----:B------:R-:W-:-:S05]  /*8150*/  VIADD R0, R7, 0x1 ;  /* 0x0000000107007836 */ /* 0x000fca0000000000 */
[----:B------:R-:W-:-:S04]  /*8160*/  ISETP.NE.AND P1, PT, R0, 0xe, PT ;  /* 0x0000000e0000780c */ /* 0x000fc80003f25270 */
[----:B------:R-:W-:Y:S02]  /*8170*/  SEL R3, RZ, 0x1, P1 ;  /* 0x00000001ff037807 */ /* 0x000fe40000800000 */
[----:B------:R-:W-:Y:S02]  /*8180*/  SEL R7, R0, RZ, P1 ;  /* 0x000000ff00077207 */ /* 0x000fe40000800000 */
[----:B0-----:R-:W-:-:S03]  /*8190*/  LOP3.LUT R9, R6, R3, RZ, 0x3c, !PT ;  /* 0x0000000306097212 */ /* 0x001fc600078e3cff */
[----:B------:R-:W-:Y:S01]  /*81a0*/  IMAD R11, R7, 0x8, R2 ;  /* 0x00000008070b7824 */ /* 0x000fe200078e0202 */
[----:B------:R-:W-:Y:S01]  /*81b0*/  SHF.L.U32 R6, R9, 0x1f, RZ ;  /* 0x0000001f09067819 */ /* 0x000fe200000006ff */
[----:B-1----:R-:W-:Y:S06]  /*81c0*/  @!P0 BRA `(.L_x_196) ;  /* 0x0000000400948947 */ /* 0x002fec0003800000 */
.L_x_217:
[----:B------:R-:W1:Y:S01]  /*81d0*/  SYNCS.PHASECHK.TRANS64.TRYWAIT P0, [R11+URZ], R6 ;  /* 0x000000060b0075a7 */ /* 0x000e62000800017f */
[----:B------:R-:W-:-:S05]  /*81e0*/  VIADD R0, R7, 0x1 ;  /* 0x0000000107007836 */ /* 0x000fca0000000000 */
[----:B------:R-:W-:-:S04]  /*81f0*/  ISETP.NE.AND P1, PT, R0, 0xe, PT ;  /* 0x0000000e0000780c */ /* 0x000fc80003f25270 */
[----:B------:R-:W-:Y:S02]  /*8200*/  SEL R4, RZ, 0x1, P1 ;  /* 0x00000001ff047807 */ /* 0x000fe40000800000 */
[----:B------:R-:W-:Y:S02]  /*8210*/  SEL R3, R0, RZ, P1 ;  /* 0x000000ff00037207 */ /* 0x000fe40000800000 */
[----:B------:R-:W-:Y:S01]  /*8220*/  LOP3.LUT R0, R9, R4, RZ, 0x3c, !PT ;  /* 0x0000000409007212 */ /* 0x000fe200078e3cff */
[----:B-1----:R-:W-:Y:S06]  /*8230*/  @!P0 BRA `(.L_x_197) ;  /* 0x00000004008c8947 */ /* 0x002fec0003800000 */
.L_x_218:
[----:B------:R-:W-:Y:S01]  /*8240*/  IMAD R3, R3, 0x8, R2 ;  /* 0x0000000803037824 */ /* 0x000fe200078e0202 */
[----:B------:R-:W-:-:S07]  /*8250*/  SHF.L.U32 R0, R0, 0x1f, RZ ;  /* 0x0000001f00007819 */ /* 0x000fce00000006ff */
.L_x_198:
[----:B--2---:R2:W3:Y:S02]  /*8260*/  SYNCS.PHASECHK.TRANS64.TRYWAIT P0, [R3+URZ], R0 ;  /* 0x00000000030075a7 */ /* 0x0044e4000800017f */
[----:B---3--:R-:W-:Y:S05]  /*8270*/  @!P0 NANOSLEEP.SYNCS 0x989680 ;  /* 0x009896800000895d */ /* 0x008fea0003900000 */
[----:B------:R-:W3:Y:S02]  /*8280*/  @!P0 SYNCS.PHASECHK.TRANS64 P0, [R3+URZ], R0 ;  /* 0x00000000030085a7 */ /* 0x000ee4000800007f */
[----:B---3--:R-:W-:Y:S05]  /*8290*/  @!P0 BRA `(.L_x_198) ;  /* 0xfffffffc00f08947 */ /* 0x008fea000383ffff */
.L_x_183:
[----:B------:R-:W-:Y:S05]  /*82a0*/  BSYNC B0 ;  /* 0x0000000000007941 */ /* 0x000fea0003800000 */
.L_x_182:
[----:B------:R-:W-:Y:S05]  /*82b0*/  EXIT ;  /* 0x000000000000794d */ /* 0x000fea0003800000 */
.L_x_22:
[----:B---3--:R3:W4:Y:S02]  /*82c0*/  SYNCS.PHASECHK.TRANS64.TRYWAIT P1, [R3+URZ], R0 ;  /* 0x00000000030075a7 */ /* 0x008724000802017f */
[----:B----4-:R-:W-:Y:S05]  /*82d0*/  @!P1 NANOSLEEP.SYNCS 0x989680 ;  /* 0x009896800000995d */ /* 0x010fea0003900000 */
[----:B------:R-:W4:Y:S02]  /*82e0*/  @!P1 SYNCS.PHASECHK.TRANS64 P1, [R3+URZ], R0 ;  /* 0x00000000030095a7 */ /* 0x000f24000802007f */
[----:B----4-:R-:W-:Y:S05]  /*82f0*/  @!P1 BRA `(.L_x_22) ;  /* 0xfffffffc00f09947 */ /* 0x010fea000383ffff */
[----:B------:R-:W-:Y:S05]  /*8300*/  BRA `(.L_x_21) ;  /* 0xffffff9000e47947 */ /* 0x000fea000383ffff */
.L_x_27:
[----:B-1----:R1:W2:Y:S02]  /*8310*/  SYNCS.PHASECHK.TRANS64.TRYWAIT P1, [R5+URZ], R4 ;  /* 0x00000004050075a7 */ /* 0x0022a4000802017f */
[----:B--2---:R-:W-:Y:S05]  /*8320*/  @!P1 NANOSLEEP.SYNCS 0x989680 ;  /* 0x009896800000995d */ /* 0x004fea0003900000 */
[----:B------:R-:W2:Y:S02]  /*8330*/  @!P1 SYNCS.PHASECHK.TRANS64 P1, [R5+URZ], R4 ;  /* 0x00000004050095a7 */ /* 0x000ea4000802007f */
[----:B--2---:R-:W-:Y:S05]  /*8340*/  @!P1 BRA `(.L_x_27) ;  /* 0xfffffffc00f09947 */ /* 0x004fea000383ffff */
[----:B------:R-:W-:Y:S05]  /*8350*/  BRA `(.L_x_26) ;  /* 0xffffff9400947947 */ /* 0x000fea000383ffff */
.L_x_170:
[----:B------:R-:W-:Y:S01]  /*8360*/  BSSY B1, `(.L_x_199) ;  /* 0x0000006000017945 */ /* 0x000fe20003800000 */
[----:B------:R-:W-:-:S07]  /*8370*/  IMAD.MOV.U32 R15, RZ, RZ, -0x1 ;  /* 0xffffffffff0f7424 */ /* 0x000fce00078e00ff */
[----:B------:R-:W-:Y:S05]  /*8380*/  WARPSYNC.COLLECTIVE R15, `(.L_x_200) ;  /* 0x000000000f0c7348 */ /* 0x000fea0003c00000 */
[----:B------:R-:W-:Y:S02]  /*8390*/  ELECT P6, UR62, PT ;  /* 0x00000000003e782f */ /* 0x000fe400038c0000 */
[----:B------:R-:W-:Y:S01]  /*83a0*/  MOV R14, UR62 ;  /* 0x0000003e000e7c02 */ /* 0x000fe20008000f00 */
[----:B------:R-:W-:Y:S10]  /*83b0*/  ENDCOLLECTIVE ;  /* 0x000000000000791b */ /* 0x000ff40003800000 */
.L_x_200:
[----:B------:R-:W-:Y:S05]  /*83c0*/  BSYNC B1 ;  /* 0x0000000000017941 */ /* 0x000fea0003800000 */
.L_x_199:
[----:B------:R-:W-:Y:S05]  /*83d0*/  BRA `(.L_x_201) ;  /* 0xffffffe800d47947 */ /* 0x000fea000383ffff */
.L_x_173:
[----:B-1----:R1:W2:Y:S02]  /*83e0*/  SYNCS.PHASECHK.TRANS64.TRYWAIT P0, [R23+URZ+0x70], R14 ;  /* 0x0000700e170075a7 */ /* 0x0022a4000800017f */
[----:B--2---:R-:W-:Y:S05]  /*83f0*/  @!P0 NANOSLEEP.SYNCS 0x989680 ;  /* 0x009896800000895d */ /* 0x004fea0003900000 */
[----:B------:R-:W2:Y:S02]  /*8400*/  @!P0 SYNCS.PHASECHK.TRANS64 P0, [R23+URZ+0x70], R14 ;  /* 0x0000700e170085a7 */ /* 0x000ea4000800007f */
[----:B--2---:R-:W-:Y:S05]  /*8410*/  @!P0 BRA `(.L_x_173) ;  /* 0xfffffffc00f08947 */ /* 0x004fea000383ffff */
[----:B------:R-:W-:Y:S05]  /*8420*/  BRA `(.L_x_202) ;  /* 0xffffffec000c7947 */ /* 0x000fea000383ffff */
.L_x_181:
[----:B------:R-:W-:Y:S01]  /*8430*/  BSSY B0, `(.L_x_203) ;  /* 0x0000006000007945 */ /* 0x000fe20003800000 */
[----:B------:R-:W-:-:S07]  /*8440*/  IMAD.MOV.U32 R15, RZ, RZ, -0x1 ;  /* 0xffffffffff0f7424 */ /* 0x000fce00078e00ff */
[----:B------:R-:W-:Y:S05]  /*8450*/  WARPSYNC.COLLECTIVE R15, `(.L_x_204) ;  /* 0x000000000f0c7348 */ /* 0x000fea0003c00000 */
[----:B------:R-:W-:Y:S02]  /*8460*/  ELECT P6, UR62, PT ;  /* 0x00000000003e782f */ /* 0x000fe400038c0000 */
[----:B------:R-:W-:Y:S01]  /*8470*/  MOV R14, UR62 ;  /* 0x0000003e000e7c02 */ /* 0x000fe20008000f00 */
[----:B------:R-:W-:Y:S10]  /*8480*/  ENDCOLLECTIVE ;  /* 0x000000000000791b */ /* 0x000ff40003800000 */
.L_x_204:
[----:B------:R-:W-:Y:S05]  /*8490*/  BSYNC B0 ;  /* 0x0000000000007941 */ /* 0x000fea0003800000 */
.L_x_203:
[----:B------:R-:W-:Y:S05]  /*84a0*/  BRA `(.L_x_205) ;  /* 0xfffffff400687947 */ /* 0x000fea000383ffff */
.L_x_185:
[----:B0-----:R0:W1:Y:S02]  /*84b0*/  SYNCS.PHASECHK.TRANS64.TRYWAIT P0, [R7+URZ], R4 ;  /* 0x00000004070075a7 */ /* 0x001064000800017f */
[----:B-1----:R-:W-:Y:S05]  /*84c0*/  @!P0 NANOSLEEP.SYNCS 0x989680 ;  /* 0x009896800000895d */ /* 0x002fea0003900000 */
[----:B------:R-:W1:Y:S02]  /*84d0*/  @!P0 SYNCS.PHASECHK.TRANS64 P0, [R7+URZ], R4 ;  /* 0x00000004070085a7 */ /* 0x000e64000800007f */
[----:B-1----:R-:W-:Y:S05]  /*84e0*/  @!P0 BRA `(.L_x_185) ;  /* 0xfffffffc00f08947 */ /* 0x002fea000383ffff */
[----:B------:R-:W-:Y:S05]  /*84f0*/  BRA `(.L_x_206) ;  /* 0xfffffff400a87947 */ /* 0x000fea000383ffff */
.L_x_186:
[----:B0-----:R0:W1:Y:S02]  /*8500*/  SYNCS.PHASECHK.TRANS64.TRYWAIT P0, [R8+URZ], R5 ;  /* 0x00000005080075a7 */ /* 0x001064000800017f */
[----:B-1----:R-:W-:Y:S05]  /*8510*/  @!P0 NANOSLEEP.SYNCS 0x989680 ;  /* 0x009896800000895d */ /* 0x002fea0003900000 */
[----:B------:R-:W1:Y:S02]  /*8520*/  @!P0 SYNCS.PHASECHK.TRANS64 P0, [R8+URZ], R5 ;  /* 0x00000005080085a7 */ /* 0x000e64000800007f */
[----:B-1----:R-:W-:Y:S05]  /*8530*/  @!P0 BRA `(.L_x_186) ;  /* 0xfffffffc00f08947 */ /* 0x002fea000383ffff */
[----:B------:R-:W-:Y:S05]  /*8540*/  BRA `(.L_x_207) ;  /* 0xfffffff400b87947 */ /* 0x000fea000383ffff */
.L_x_187:
[----:B0-----:R0:W1:Y:S02]  /*8550*/  SYNCS.PHASECHK.TRANS64.TRYWAIT P0, [R9+URZ], R4 ;  /* 0x00000004090075a7 */ /* 0x001064000800017f */
[----:B-1----:R-:W-:Y:S05]  /*8560*/  @!P0 NANOSLEEP.SYNCS 0x989680 ;  /* 0x009896800000895d */ /* 0x002fea0003900000 */
[----:B------:R-:W1:Y:S02]  /*8570*/  @!P0 SYNCS.PHASECHK.TRANS64 P0, [R9+URZ], R4 ;  /* 0x00000004090085a7 */ /* 0x000e64000800007f */
[----:B-1----:R-:W-:Y:S05]  /*8580*/  @!P0 BRA `(.L_x_187) ;  /* 0xfffffffc00f08947 */ /* 0x002fea000383ffff */
[----:B------:R-:W-:Y:S05]  /*8590*/  BRA `(.L_x_208) ;  /* 0xfffffff400c87947 */ /* 0x000fea000383ffff */
.L_x_188:
[----:B0-----:R0:W1:Y:S02]  /*85a0*/  SYNCS.PHASECHK.TRANS64.TRYWAIT P0, [R8+URZ], R5 ;  /* 0x00000005080075a7 */ /* 0x001064000800017f */
[----:B-1----:R-:W-:Y:S05]  /*85b0*/  @!P0 NANOSLEEP.SYNCS 0x989680 ;  /* 0x009896800000895d */ /* 0x002fea0003900000 */
[----:B------:R-:W1:Y:S02]  /*85c0*/  @!P0 SYNCS.PHASECHK.TRANS64 P0, [R8+URZ], R5 ;  /* 0x00000005080085a7 */ /* 0x000e64000800007f */
[----:B-1----:R-:W-:Y:S05]  /*85d0*/  @!P0 BRA `(.L_x_188) ;  /* 0xfffffffc00f08947 */ /* 0x002fea000383ffff */
[----:B------:R-:W-:Y:S05]  /*85e0*/  BRA `(.L_x_209) ;  /* 0xfffffff400d87947 */ /* 0x000fea000383ffff */
.L_x_189:
[----:B0-----:R0:W1:Y:S02]  /*85f0*/  SYNCS.PHASECHK.TRANS64.TRYWAIT P0, [R9+URZ], R4 ;  /* 0x00000004090075a7 */ /* 0x001064000800017f */
[----:B-1----:R-:W-:Y:S05]  /*8600*/  @!P0 NANOSLEEP.SYNCS 0x989680 ;  /* 0x009896800000895d */ /* 0x002fea0003900000 */
[----:B------:R-:W1:Y:S02]  /*8610*/  @!P0 SYNCS.PHASECHK.TRANS64 P0, [R9+URZ], R4 ;  /* 0x00000004090085a7 */ /* 0x000e64000800007f */
[----:B-1----:R-:W-:Y:S05]  /*8620*/  @!P0 BRA `(.L_x_189) ;  /* 0xfffffffc00f08947 */ /* 0x002fea000383ffff */
[----:B------:R-:W-:Y:S05]  /*8630*/  BRA `(.L_x_210) ;  /* 0xfffffff400e87947 */ /* 0x000fea000383ffff */
.L_x_190:
[----:B0-----:R0:W1:Y:S02]  /*8640*/  SYNCS.PHASECHK.TRANS64.TRYWAIT P0, [R8+URZ], R5 ;  /* 0x00000005080075a7 */ /* 0x001064000800017f */
[----:B-1----:R-:W-:Y:S05]  /*8650*/  @!P0 NANOSLEEP.SYNCS 0x989680 ;  /* 0x009896800000895d */ /* 0x002fea0003900000 */
[----:B------:R-:W1:Y:S02]  /*8660*/  @!P0 SYNCS.PHASECHK.TRANS64 P0, [R8+URZ], R5 ;  /* 0x00000005080085a7 */ /* 0x000e64000800007f */
[----:B-1----:R-:W-:Y:S05]  /*8670*/  @!P0 BRA `(.L_x_190) ;  /* 0xfffffffc00f08947 */ /* 0x002fea000383ffff */
[----:B------:R-:W-:Y:S05]  /*8680*/  BRA `(.L_x_211) ;  /* 0xfffffff400f87947 */ /* 0x000fea000383ffff */
.L_x_191:
[----:B0-----:R0:W1:Y:S02]  /*8690*/  SYNCS.PHASECHK.TRANS64.TRYWAIT P0, [R9+URZ], R4 ;  /* 0x00000004090075a7 */ /* 0x001064000800017f */
[----:B-1----:R-:W-:Y:S05]  /*86a0*/  @!P0 NANOSLEEP.SYNCS 0x989680 ;  /* 0x009896800000895d */ /* 0x002fea0003900000 */
[----:B------:R-:W1:Y:S02]  /*86b0*/  @!P0 SYNCS.PHASECHK.TRANS64 P0, [R9+URZ], R4 ;  /* 0x00000004090085a7 */ /* 0x000e64000800007f */
[----:B-1----:R-:W-:Y:S05]  /*86c0*/  @!P0 BRA `(.L_x_191) ;  /* 0xfffffffc00f08947 */ /* 0x002fea000383ffff */
[----:B------:R-:W-:Y:S05]  /*86d0*/  BRA `(.L_x_212) ;  /* 0xfffffff800087947 */ /* 0x000fea000383ffff */
.L_x_192:
[----:B0-----:R0:W1:Y:S02]  /*86e0*/  SYNCS.PHASECHK.TRANS64.TRYWAIT P0, [R8+URZ], R5 ;  /* 0x00000005080075a7 */ /* 0x001064000800017f */
[----:B-1----:R-:W-:Y:S05]  /*86f0*/  @!P0 NANOSLEEP.SYNCS 0x989680 ;  /* 0x009896800000895d */ /* 0x002fea0003900000 */
[----:B------:R-:W1:Y:S02]  /*8700*/  @!P0 SYNCS.PHASECHK.TRANS64 P0, [R8+URZ], R5 ;  /* 0x00000005080085a7 */ /* 0x000e64000800007f */
[----:B-1----:R-:W-:Y:S05]  /*8710*/  @!P0 BRA `(.L_x_192) ;  /* 0xfffffffc00f08947 */ /* 0x002fea000383ffff */
[----:B------:R-:W-:Y:S05]  /*8720*/  BRA `(.L_x_213) ;  /* 0xfffffff800187947 */ /* 0x000fea000383ffff */
.L_x_193:
[----:B0-----:R0:W1:Y:S02]  /*8730*/  SYNCS.PHASECHK.TRANS64.TRYWAIT P0, [R9+URZ], R4 ;  /* 0x00000004090075a7 */ /* 0x001064000800017f */
[----:B-1----:R-:W-:Y:S05]  /*8740*/  @!P0 NANOSLEEP.SYNCS 0x989680 ;  /* 0x009896800000895d */ /* 0x002fea0003900000 */
[----:B------:R-:W1:Y:S02]  /*8750*/  @!P0 SYNCS.PHASECHK.TRANS64 P0, [R9+URZ], R4 ;  /* 0x00000004090085a7 */ /* 0x000e64000800007f */
[----:B-1----:R-:W-:Y:S05]  /*8760*/  @!P0 BRA `(.L_x_193) ;  /* 0xfffffffc00f08947 */ /* 0x002fea000383ffff */
[----:B------:R-:W-:Y:S05]  /*8770*/  BRA `(.L_x_214) ;  /* 0xfffffff800287947 */ /* 0x000fea000383ffff */
.L_x_194:
[----:B0-----:R0:W1:Y:S02]  /*8780*/  SYNCS.PHASECHK.TRANS64.TRYWAIT P0, [R8+URZ], R5 ;  /* 0x00000005080075a7 */ /* 0x001064000800017f */
[----:B-1----:R-:W-:Y:S05]  /*8790*/  @!P0 NANOSLEEP.SYNCS 0x989680 ;  /* 0x009896800000895d */ /* 0x002fea0003900000 */
[----:B------:R-:W1:Y:S02]  /*87a0*/  @!P0 SYNCS.PHASECHK.TRANS64 P0, [R8+URZ], R5 ;  /* 0x00000005080085a7 */ /* 0x000e64000800007f */
[----:B-1----:R-:W-:Y:S05]  /*87b0*/  @!P0 BRA `(.L_x_194) ;  /* 0xfffffffc00f08947 */ /* 0x002fea000383ffff */
[----:B------:R-:W-:Y:S05]  /*87c0*/  BRA `(.L_x_215) ;  /* 0xfffffff800387947 */ /* 0x000fea000383ffff */
.L_x_195:
[----:B0-----:R0:W1:Y:S02]  /*87d0*/  SYNCS.PHASECHK.TRANS64.TRYWAIT P0, [R9+URZ], R4 ;  /* 0x00000004090075a7 */ /* 0x001064000800017f */
[----:B-1----:R-:W-:Y:S05]  /*87e0*/  @!P0 NANOSLEEP.SYNCS 0x989680 ;  /* 0x009896800000895d */ /* 0x002fea0003900000 */
[----:B------:R-:W1:Y:S02]  /*87f0*/  @!P0 SYNCS.PHASECHK.TRANS64 P0, [R9+URZ], R4 ;  /* 0x00000004090085a7 */ /* 0x000e64000800007f */
[----:B-1----:R-:W-:Y:S05]  /*8800*/  @!P0 BRA `(.L_x_195) ;  /* 0xfffffffc00f08947 */ /* 0x002fea000383ffff */
[----:B------:R-:W-:Y:S05]  /*8810*/  BRA `(.L_x_216) ;  /* 0xfffffff800487947 */ /* 0x000fea000383ffff */
.L_x_196:
[----:B0-----:R0:W1:Y:S02]  /*8820*/  SYNCS.PHASECHK.TRANS64.TRYWAIT P0, [R8+URZ], R5 ;  /* 0x00000005080075a7 */ /* 0x001064000800017f */
[----:B-1----:R-:W-:Y:S05]  /*8830*/  @!P0 NANOSLEEP.SYNCS 0x989680 ;  /* 0x009896800000895d */ /* 0x002fea0003900000 */
[----:B------:R-:W1:Y:S02]  /*8840*/  @!P0 SYNCS.PHASECHK.TRANS64 P0, [R8+URZ], R5 ;  /* 0x00000005080085a7 */ /* 0x000e64000800007f */
[----:B-1----:R-:W-:Y:S05]  /*8850*/  @!P0 BRA `(.L_x_196) ;  /* 0xfffffffc00f08947 */ /* 0x002fea000383ffff */
[----:B------:R-:W-:Y:S05]  /*8860*/  BRA `(.L_x_217) ;  /* 0xfffffff800587947 */ /* 0x000fea000383ffff */
.L_x_197:
[----:B-1----:R1:W2:Y:S02]  /*8870*/  SYNCS.PHASECHK.TRANS64.TRYWAIT P0, [R11+URZ], R6 ;  /* 0x000000060b0075a7 */ /* 0x0022a4000800017f */
[----:B--2---:R-:W-:Y:S05]  /*8880*/  @!P0 NANOSLEEP.SYNCS 0x989680 ;  /* 0x009896800000895d */ /* 0x004fea0003900000 */
[----:B------:R-:W2:Y:S02]  /*8890*/  @!P0 SYNCS.PHASECHK.TRANS64 P0, [R11+URZ], R6 ;  /* 0x000000060b0085a7 */ /* 0x000ea4000800007f */
[----:B--2---:R-:W-:Y:S05]  /*88a0*/  @!P0 BRA `(.L_x_197) ;  /* 0xfffffffc00f08947 */ /* 0x004fea000383ffff */
[----:B------:R-:W-:Y:S05]  /*88b0*/  BRA `(.L_x_218) ;  /* 0xfffffff800607947 */ /* 0x000fea000383ffff */
.L_x_219:
[----:B------:R-:W-:-:S00]  /*88c0*/  BRA `(.L_x_219) ;  /* 0xfffffffc00fc7947 */ /* 0x000fc0000383ffff */
[----:B------:R-:W-:-:S00]  /*88d0*/  NOP ;  /* 0x0000000000007918 */ /* 0x000fc00000000000 */
        /* <DEDUP_REMOVED lines=10> */
.L_x_220:


//--------------------- .nv.global.init           --------------------------
	.section	.nv.global.init,"aw",@progbits
.nv.global.init:
	.type		$str$22,@object
	.size		$str$22,($str$23 - $str$22)
$str$22:
        /*0000*/ 	.byte	0x6b, 0x5f, 0x74, 0x69, 0x6c, 0x65, 0x5f, 0x63, 0x6f, 0x75, 0x6e, 0x74, 0x20, 0x3e, 0x3d, 0x20
        /*0010*/ 	.byte	0x31, 0x00
	.type		$str$23,@object
	.size		$str$23,(__unnamed_1 - $str$23)
$str$23:
        /*0012*/ 	.byte	0x2f, 0x74, 0x6d, 0x70, 0x2f, 0x63, 0x75, 0x74, 0x6c, 0x61, 0x73, 0x73, 0x5f, 0x73, 0x77, 0x65
        /*0022*/ 	.byte	0x65, 0x70, 0x5f, 0x73, 0x72, 0x63, 0x2f, 0x69, 0x6e, 0x63, 0x6c, 0x75, 0x64, 0x65, 0x2f, 0x63
        /*0032*/ 	.byte	0x75, 0x74, 0x6c, 0x61, 0x73, 0x73, 0x2f, 0x67, 0x65, 0x6d, 0x6d, 0x2f, 0x63, 0x6f, 0x6c, 0x6c
        /*0042*/ 	.byte	0x65, 0x63, 0x74, 0x69, 0x76, 0x65, 0x2f, 0x73, 0x6d, 0x39, 0x30, 0x5f, 0x6d, 0x6d, 0x61, 0x5f
        /*0052*/ 	.byte	0x74, 0x6d, 0x61, 0x5f, 0x67, 0x6d, 0x6d, 0x61, 0x5f, 0x73, 0x73, 0x5f, 0x77, 0x61, 0x72, 0x70
        /*0062*/ 	.byte	0x73, 0x70, 0x65, 0x63, 0x69, 0x61, 0x6c, 0x69, 0x7a, 0x65, 0x64, 0x2e, 0x68, 0x70, 0x70, 0x00
	.type		__unnamed_1,@object
	.size		__unnamed_1,(.L_0 - __unnamed_1)
__unnamed_1:
        /*0072*/ 	.byte	0x76, 0x6f, 0x69, 0x64, 0x20, 0x63, 0x75, 0x74, 0x6c, 0x61, 0x73, 0x73, 0x3a, 0x3a, 0x67, 0x65
        /* <DEDUP_REMOVED lines=181> */
.L_0:


//--------------------- .nv.shared._ZN7cutlass13device_kernelINS_4gemm6kernel13GemmUniversalIN4cute5tupleIJiiiiEEENS1_10collective13CollectiveMmaINS1_34MainloopSm90TmaGmmaWarpSpecializedILi14ENS5_IJNS4_1CILi4EEENSA_ILi1EEESC_EEENS1_35KernelTmaWarpSpecializedCooperativeEEENS5_IJNSA_ILi128EEESG_NSA_ILi32EEEEEENS_10bfloat16_tENS5_IJlSC_lEEESJ_SK_NS4_8TiledMMAINS4_8MMA_AtomIJNS4_4SM904GMMA28MMA_64x128x16_F32BF16BF16_SSILNSO_5MajorE0ELSQ_0ELNSO_7ScaleInE1ELSR_1EEEEEENS4_6LayoutINS5_IJNSA_ILi2EEESC_SC_EEENS5_IJSC_NSA_ILi0EEESX_EEEEENS5_IJNS4_10UnderscoreES10_S10_EEEEENS4_13SM90_TMA_LOADENS4_14ComposedLayoutINS4_7SwizzleILi2ELi4ELi3EEENS4_18smem_ptr_flag_bitsILi16EEENSU_INS5_IJNSA_ILi8EEESH_EEENS5_IJSH_SC_EEEEEEEvNS4_8identityENS4_23SM90_TMA_LOAD_MULTICASTES1D_vS1E_EENS_8epilogue10collective6detail29Sm90TmaWarpSpecializedAdapterINS1I_15DefaultEpilogueISJ_SK_SK_NS1H_6thread17LinearCombinationISJ_Li1EffLNS1M_9ScaleType4KindE0ELNS_15FloatRoundStyleE2ESJ_EENS1_15EpilogueDefaultEEEEEvvEEEEvNT_6ParamsE --------------------------
	.section	.nv.shared._ZN7cutlass13device_kernelINS_4gemm6kernel13GemmUniversalIN4cute5tupleIJiiiiEEENS1_10collective13CollectiveMmaINS1_34MainloopSm90TmaGmmaWarpSpecializedILi14ENS5_IJNS4_1CILi4EEENSA_ILi1EEESC_EEENS1_35KernelTmaWarpSpecializedCooperativeEEENS5_IJNSA_ILi128EEESG_NSA_ILi32EEEEEENS_10bfloat16_tENS5_IJlSC_lEEESJ_SK_NS4_8TiledMMAINS4_8MMA_AtomIJNS4_4SM904GMMA28MMA_64x128x16_F32BF16BF16_SSILNSO_5MajorE0ELSQ_0ELNSO_7ScaleInE1ELSR_1EEEEEENS4_6LayoutINS5_IJNSA_ILi2EEESC_SC_EEENS5_IJSC_NSA_ILi0EEESX_EEEEENS5_IJNS4_10UnderscoreES10_S10_EEEEENS4_13SM90_TMA_LOADENS4_14ComposedLayoutINS4_7SwizzleILi2ELi4ELi3EEENS4_18smem_ptr_flag_bitsILi16EEENSU_INS5_IJNSA_ILi8EEESH_EEENS5_IJSH_SC_EEEEEEEvNS4_8identityENS4_23SM90_TMA_LOAD_MULTICASTES1D_vS1E_EENS_8epilogue10collective6detail29Sm90TmaWarpSpecializedAdapterINS1I_15DefaultEpilogueISJ_SK_SK_NS1H_6thread17LinearCombinationISJ_Li1EffLNS1M_9ScaleType4KindE0ELNS_15FloatRoundStyleE2ESJ_EENS1_15EpilogueDefaultEEEEEvvEEEEvNT_6ParamsE,"aw",@nobits
	.sectionflags	@""
	.align	16
	.zero		1024


//--------------------- .nv.shared.reserved.0     --------------------------
	.section	.nv.shared.reserved.0,"aw",@nobits
	.weak		__nv_reservedSMEM_offset_0_alias
	.size		__nv_reservedSMEM_offset_0_alias, 0, 0
	.other		__nv_reservedSMEM_offset_0_alias,@"STO_CUDA_RESERVED_SHARED STV_DEFAULT"
__nv_reservedSMEM_offset_0_alias:
	.zero		0


//--------------------- .nv.global                --------------------------
	.section	.nv.global,"aw",@nobits
.nv.global:
	.type		_ZN40_INTERNAL_7f72b695_4_k_cu_989c2716_247724cute1_E,@object
	.size		_ZN40_INTERNAL_7f72b695_4_k_cu_989c2716_247724cute1_E,(_ZN40_INTERNAL_7f72b695_4_k_cu_989c2716_247724cuda3std3__45__cpo6cbeginE - _ZN40_INTERNAL_7f72b695_4_k_cu_989c2716_247724cute1_E)
_ZN40_INTERNAL_7f72b695_4_k_cu_989c2716_247724cute1_E:
	.zero		1
	.type		_ZN40_INTERNAL_7f72b695_4_k_cu_989c2716_247724cuda3std3__45__cpo6cbeginE,@object
	.size		_ZN40_INTERNAL_7f72b695_4_k_cu_989c2716_247724cuda3std3__45__cpo6cbeginE,(_ZN40_INTERNAL_7f72b695_4_k_cu_989c2716_247724cuda3std3__48in_placeE - _ZN40_INTERNAL_7f72b695_4_k_cu_989c2716_247724cuda3std3__45__cpo6cbeginE)
_ZN40_INTERNAL_7f72b695_4_k_cu_989c2716_247724cuda3std3__45__cpo6cbeginE:
	.zero		1
	.type		_ZN40_INTERNAL_7f72b695_4_k_cu_989c2716_247724cuda3std3__48in_placeE,@object
	.size		_ZN40_INTERNAL_7f72b695_4_k_cu_989c2716_247724cuda3std3__48in_placeE,(_ZN40_INTERNAL_7f72b695_4_k_cu_989c2716_247724cuda3std6ranges3__45__cpo9iter_moveE - _ZN40_INTERNAL_7f72b695_4_k_cu_989c2716_247724cuda3std3__48in_placeE)
_ZN40_INTERNAL_7f72b695_4_k_cu_989c2716_247724cuda3std3__48in_placeE:
	.zero		1
	.type		_ZN40_INTERNAL_7f72b695_4_k_cu_989c2716_247724cuda3std6ranges3__45__cpo9iter_moveE,@object
	.size		_ZN40_INTERNAL_7f72b695_4_k_cu_989c2716_247724cuda3std6ranges3__45__cpo9iter_moveE,(_ZN40_INTERNAL_7f72b695_4_k_cu_989c2716_247724cuda3std3__45__cpo5beginE - _ZN40_INTERNAL_7f72b695_4_k_cu_989c2716_247724cuda3std6ranges3__45__cpo9iter_moveE)
_ZN40_INTERNAL_7f72b695_4_k_cu_989c2716_247724cuda3std6ranges3__45__cpo9iter_moveE:
	.zero		1
	.type		_ZN40_INTERNAL_7f72b695_4_k_cu_989c2716_247724cuda3std3__45__cpo5beginE,@object
	.size		_ZN40_INTERNAL_7f72b695_4_k_cu_989c2716_247724cuda3std3__45__cpo5beginE,(_ZN40_INTERNAL_7f72b695_4_k_cu_989c2716_247724cuda3std3__442_GLOBAL__N__7f72b695_4_k_cu_989c2716_247726ignoreE - _ZN40_INTERNAL_7f72b695_4_k_cu_989c2716_247724cuda3std3__45__cpo5beginE)
_ZN40_INTERNAL_7f72b695_4_k_cu_989c2716_247724cuda3std3__45__cpo5beginE:
	.zero		1
	.type		_ZN40_INTERNAL_7f72b695_4_k_cu_989c2716_247724cuda3std3__442_GLOBAL__N__7f72b695_4_k_cu_989c2716_247726ignoreE,@object
	.size		_ZN40_INTERNAL_7f72b695_4_k_cu_989c2716_247724cuda3std3__442_GLOBAL__N__7f72b695_4_k_cu_989c2716_247726ignoreE,(_ZN40_INTERNAL_7f72b695_4_k_cu_989c2716_247724cute7productE - _ZN40_INTERNAL_7f72b695_4_k_cu_989c2716_247724cuda3std3__442_GLOBAL__N__7f72b695_4_k_cu_989c2716_247726ignoreE)
_ZN40_INTERNAL_7f72b695_4_k_cu_989c2716_247724cuda3std3__442_GLOBAL__N__7f72b695_4_k_cu_989c2716_247726ignoreE:
	.zero		1
	.type		_ZN40_INTERNAL_7f72b695_4_k_cu_989c2716_247724cute7productE,@object
	.size		_ZN40_INTERNAL_7f72b695_4_k_cu_989c2716_247724cute7productE,(_ZN40_INTERNAL_7f72b695_4_k_cu_989c2716_247724cuda3std3__45__cpo3endE - _ZN40_INTERNAL_7f72b695_4_k_cu_989c2716_247724cute7productE)
_ZN40_INTERNAL_7f72b695_4_k_cu_989c2716_247724cute7productE:
	.zero		1
	.type		_ZN40_INTERNAL_7f72b695_4_k_cu_989c2716_247724cuda3std3__45__cpo3endE,@object
	.size		_ZN40_INTERNAL_7f72b695_4_k_cu_989c2716_247724cuda3std3__45__cpo3endE,(_ZN40_INTERNAL_7f72b695_4_k_cu_989c2716_247724cuda3std3__419piecewise_constructE - _ZN40_INTERNAL_7f72b695_4_k_cu_989c2716_247724cuda3std3__45__cpo3endE)
_ZN40_INTERNAL_7f72b695_4_k_cu_989c2716_247724cuda3std3__45__cpo3endE:
	.zero		1
	.type		_ZN40_INTERNAL_7f72b695_4_k_cu_989c2716_247724cuda3std3__419piecewise_constructE,@object
	.size		_ZN40_INTERNAL_7f72b695_4_k_cu_989c2716_247724cuda3std3__419piecewise_constructE,(_ZN40_INTERNAL_7f72b695_4_k_cu_989c2716_247724cuda3std3__45__cpo4cendE - _ZN40_INTERNAL_7f72b695_4_k_cu_989c2716_247724cuda3std3__419piecewise_constructE)
_ZN40_INTERNAL_7f72b695_4_k_cu_989c2716_247724cuda3std3__419piecewise_constructE:
	.zero		1
	.type		_ZN40_INTERNAL_7f72b695_4_k_cu_989c2716_247724cuda3std3__45__cpo4cendE,@object
	.size		_ZN40_INTERNAL_7f72b695_4_k_cu_989c2716_247724cuda3std3__45__cpo4cendE,(_ZN40_INTERNAL_7f72b695_4_k_cu_989c2716_247724cuda3std6ranges3__45__cpo4swapE - _ZN40_INTERNAL_7f72b695_4_k_cu_989c2716_247724cuda3std3__45__cpo4cendE)
_ZN40_INTERNAL_7f72b695_4_k_cu_989c2716_247724cuda3std3__45__cpo4cendE:
	.zero		1
	.type		_ZN40_INTERNAL_7f72b695_4_k_cu_989c2716_247724cuda3std6ranges3__45__cpo4swapE,@object
	.size		_ZN40_INTERNAL_7f72b695_4_k_cu_989c2716_247724cuda3std6ranges3__45__cpo4swapE,(.L_8 - _ZN40_INTERNAL_7f72b695_4_k_cu_989c2716_247724cuda3std6ranges3__45__cpo4swapE)
_ZN40_INTERNAL_7f72b695_4_k_cu_989c2716_247724cuda3std6ranges3__45__cpo4swapE:
	.zero		1
.L_8:


//--------------------- .nv.constant0._ZN7cutlass13device_kernelINS_4gemm6kernel13GemmUniversalIN4cute5tupleIJiiiiEEENS1_10collective13CollectiveMmaINS1_34MainloopSm90TmaGmmaWarpSpecializedILi14ENS5_IJNS4_1CILi4EEENSA_ILi1EEESC_EEENS1_35KernelTmaWarpSpecializedCooperativeEEENS5_IJNSA_ILi128EEESG_NSA_ILi32EEEEEENS_10bfloat16_tENS5_IJlSC_lEEESJ_SK_NS4_8TiledMMAINS4_8MMA_AtomIJNS4_4SM904GMMA28MMA_64x128x16_F32BF16BF16_SSILNSO_5MajorE0ELSQ_0ELNSO_7ScaleInE1ELSR_1EEEEEENS4_6LayoutINS5_IJNSA_ILi2EEESC_SC_EEENS5_IJSC_NSA_ILi0EEESX_EEEEENS5_IJNS4_10UnderscoreES10_S10_EEEEENS4_13SM90_TMA_LOADENS4_14ComposedLayoutINS4_7SwizzleILi2ELi4ELi3EEENS4_18smem_ptr_flag_bitsILi16EEENSU_INS5_IJNSA_ILi8EEESH_EEENS5_IJSH_SC_EEEEEEEvNS4_8identityENS4_23SM90_TMA_LOAD_MULTICASTES1D_vS1E_EENS_8epilogue10collective6detail29Sm90TmaWarpSpecializedAdapterINS1I_15DefaultEpilogueISJ_SK_SK_NS1H_6thread17LinearCombinationISJ_Li1EffLNS1M_9ScaleType4KindE0ELNS_15FloatRoundStyleE2ESJ_EENS1_15EpilogueDefaultEEEEEvvEEEEvNT_6ParamsE --------------------------
	.section	.nv.constant0._ZN7cutlass13device_kernelINS_4gemm6kernel13GemmUniversalIN4cute5tupleIJiiiiEEENS1_10collective13CollectiveMmaINS1_34MainloopSm90TmaGmmaWarpSpecializedILi14ENS5_IJNS4_1CILi4EEENSA_ILi1EEESC_EEENS1_35KernelTmaWarpSpecializedCooperativeEEENS5_IJNSA_ILi128EEESG_NSA_ILi32EEEEEENS_10bfloat16_tENS5_IJlSC_lEEESJ_SK_NS4_8TiledMMAINS4_8MMA_AtomIJNS4_4SM904GMMA28MMA_64x128x16_F32BF16BF16_SSILNSO_5MajorE0ELSQ_0ELNSO_7ScaleInE1ELSR_1EEEEEENS4_6LayoutINS5_IJNSA_ILi2EEESC_SC_EEENS5_IJSC_NSA_ILi0EEESX_EEEEENS5_IJNS4_10UnderscoreES10_S10_EEEEENS4_13SM90_TMA_LOADENS4_14ComposedLayoutINS4_7SwizzleILi2ELi4ELi3EEENS4_18smem_ptr_flag_bitsILi16EEENSU_INS5_IJNSA_ILi8EEESH_EEENS5_IJSH_SC_EEEEEEEvNS4_8identityENS4_23SM90_TMA_LOAD_MULTICASTES1D_vS1E_EENS_8epilogue10collective6detail29Sm90TmaWarpSpecializedAdapterINS1I_15DefaultEpilogueISJ_SK_SK_NS1H_6thread17LinearCombinationISJ_Li1EffLNS1M_9ScaleType4KindE0ELNS_15FloatRoundStyleE2ESJ_EENS1_15EpilogueDefaultEEEEEvvEEEEvNT_6ParamsE,"a",@progbits
	.sectionflags	@""
	.align	4
.nv.constant0._ZN7cutlass13device_kernelINS_4gemm6kernel13GemmUniversalIN4cute5tupleIJiiiiEEENS1_10collective13CollectiveMmaINS1_34MainloopSm90TmaGmmaWarpSpecializedILi14ENS5_IJNS4_1CILi4EEENSA_ILi1EEESC_EEENS1_35KernelTmaWarpSpecializedCooperativeEEENS5_IJNSA_ILi128EEESG_NSA_ILi32EEEEEENS_10bfloat16_tENS5_IJlSC_lEEESJ_SK_NS4_8TiledMMAINS4_8MMA_AtomIJNS4_4SM904GMMA28MMA_64x128x16_F32BF16BF16_SSILNSO_5MajorE0ELSQ_0ELNSO_7ScaleInE1ELSR_1EEEEEENS4_6LayoutINS5_IJNSA_ILi2EEESC_SC_EEENS5_IJSC_NSA_ILi0EEESX_EEEEENS5_IJNS4_10UnderscoreES10_S10_EEEEENS4_13SM90_TMA_LOADENS4_14ComposedLayoutINS4_7SwizzleILi2ELi4ELi3EEENS4_18smem_ptr_flag_bitsILi16EEENSU_INS5_IJNSA_ILi8EEESH_EEENS5_IJSH_SC_EEEEEEEvNS4_8identityENS4_23SM90_TMA_LOAD_MULTICASTES1D_vS1E_EENS_8epilogue10collective6detail29Sm90TmaWarpSpecializedAdapterINS1I_15DefaultEpilogueISJ_SK_SK_NS1H_6thread17LinearCombinationISJ_Li1EffLNS1M_9ScaleType4KindE0ELNS_15FloatRoundStyleE2ESJ_EENS1_15EpilogueDefaultEEEEEvvEEEEvNT_6ParamsE:
	.zero		1664


//--------------------- SYMBOLS --------------------------

	.type		.nv.reservedSmem.offset0,@object
	.size		.nv.reservedSmem.offset0,0x4
	.type		__assertfail,@function
